//
// Generated by NVIDIA NVVM Compiler
//
// Compiler Build ID: CL-36424714
// Cuda compilation tools, release 13.0, V13.0.88
// Based on NVVM 20.0.0
//

.version 9.0
.target sm_100
.address_size 64

	// .globl	_Z13pow_array_gpuPfii
.global .align 1 .b8 _ZN34_INTERNAL_25bb393c_4_k_cu_54db69b54cuda3std3__45__cpo5beginE[1];
.global .align 1 .b8 _ZN34_INTERNAL_25bb393c_4_k_cu_54db69b54cuda3std3__45__cpo3endE[1];
.global .align 1 .b8 _ZN34_INTERNAL_25bb393c_4_k_cu_54db69b54cuda3std3__45__cpo6cbeginE[1];
.global .align 1 .b8 _ZN34_INTERNAL_25bb393c_4_k_cu_54db69b54cuda3std3__45__cpo4cendE[1];
.global .align 1 .b8 _ZN34_INTERNAL_25bb393c_4_k_cu_54db69b54cuda3std3__45__cpo6rbeginE[1];
.global .align 1 .b8 _ZN34_INTERNAL_25bb393c_4_k_cu_54db69b54cuda3std3__45__cpo4rendE[1];
.global .align 1 .b8 _ZN34_INTERNAL_25bb393c_4_k_cu_54db69b54cuda3std3__45__cpo7crbeginE[1];
.global .align 1 .b8 _ZN34_INTERNAL_25bb393c_4_k_cu_54db69b54cuda3std3__45__cpo5crendE[1];
.global .align 1 .b8 _ZN34_INTERNAL_25bb393c_4_k_cu_54db69b54cuda3std3__436_GLOBAL__N__25bb393c_4_k_cu_54db69b56ignoreE[1];
.global .align 1 .b8 _ZN34_INTERNAL_25bb393c_4_k_cu_54db69b54cuda3std3__419piecewise_constructE[1];
.global .align 1 .b8 _ZN34_INTERNAL_25bb393c_4_k_cu_54db69b54cuda3std3__48in_placeE[1];
.global .align 1 .b8 _ZN34_INTERNAL_25bb393c_4_k_cu_54db69b54cuda3std3__420unreachable_sentinelE[1];
.global .align 1 .b8 _ZN34_INTERNAL_25bb393c_4_k_cu_54db69b54cuda3std3__47nulloptE[1];
.global .align 1 .b8 _ZN34_INTERNAL_25bb393c_4_k_cu_54db69b54cuda3std3__48unexpectE[1];
.global .align 1 .b8 _ZN34_INTERNAL_25bb393c_4_k_cu_54db69b54cuda3std6ranges3__45__cpo4swapE[1];
.global .align 1 .b8 _ZN34_INTERNAL_25bb393c_4_k_cu_54db69b54cuda3std6ranges3__45__cpo9iter_moveE[1];
.global .align 1 .b8 _ZN34_INTERNAL_25bb393c_4_k_cu_54db69b54cuda3std6ranges3__45__cpo5beginE[1];
.global .align 1 .b8 _ZN34_INTERNAL_25bb393c_4_k_cu_54db69b54cuda3std6ranges3__45__cpo3endE[1];
.global .align 1 .b8 _ZN34_INTERNAL_25bb393c_4_k_cu_54db69b54cuda3std6ranges3__45__cpo6cbeginE[1];
.global .align 1 .b8 _ZN34_INTERNAL_25bb393c_4_k_cu_54db69b54cuda3std6ranges3__45__cpo4cendE[1];
.global .align 1 .b8 _ZN34_INTERNAL_25bb393c_4_k_cu_54db69b54cuda3std6ranges3__45__cpo7advanceE[1];
.global .align 1 .b8 _ZN34_INTERNAL_25bb393c_4_k_cu_54db69b54cuda3std6ranges3__45__cpo9iter_swapE[1];
.global .align 1 .b8 _ZN34_INTERNAL_25bb393c_4_k_cu_54db69b54cuda3std6ranges3__45__cpo4nextE[1];
.global .align 1 .b8 _ZN34_INTERNAL_25bb393c_4_k_cu_54db69b54cuda3std6ranges3__45__cpo4prevE[1];
.global .align 1 .b8 _ZN34_INTERNAL_25bb393c_4_k_cu_54db69b54cuda3std6ranges3__45__cpo4dataE[1];
.global .align 1 .b8 _ZN34_INTERNAL_25bb393c_4_k_cu_54db69b54cuda3std6ranges3__45__cpo5cdataE[1];
.global .align 1 .b8 _ZN34_INTERNAL_25bb393c_4_k_cu_54db69b54cuda3std6ranges3__45__cpo4sizeE[1];
.global .align 1 .b8 _ZN34_INTERNAL_25bb393c_4_k_cu_54db69b54cuda3std6ranges3__45__cpo5ssizeE[1];
.global .align 1 .b8 _ZN34_INTERNAL_25bb393c_4_k_cu_54db69b54cuda3std6ranges3__45__cpo8distanceE[1];
.global .align 1 .b8 _ZN34_INTERNAL_25bb393c_4_k_cu_54db69b56thrust24THRUST_300001_SM_1000_NS8cuda_cub3parE[1];
.global .align 1 .b8 _ZN34_INTERNAL_25bb393c_4_k_cu_54db69b56thrust24THRUST_300001_SM_1000_NS8cuda_cub10par_nosyncE[1];
.global .align 1 .b8 _ZN34_INTERNAL_25bb393c_4_k_cu_54db69b56thrust24THRUST_300001_SM_1000_NS6system6detail10sequential3seqE[1];
.global .align 1 .b8 _ZN34_INTERNAL_25bb393c_4_k_cu_54db69b56thrust24THRUST_300001_SM_1000_NS12placeholders2_1E[1];
.global .align 1 .b8 _ZN34_INTERNAL_25bb393c_4_k_cu_54db69b56thrust24THRUST_300001_SM_1000_NS12placeholders2_2E[1];
.global .align 1 .b8 _ZN34_INTERNAL_25bb393c_4_k_cu_54db69b56thrust24THRUST_300001_SM_1000_NS12placeholders2_3E[1];
.global .align 1 .b8 _ZN34_INTERNAL_25bb393c_4_k_cu_54db69b56thrust24THRUST_300001_SM_1000_NS12placeholders2_4E[1];
.global .align 1 .b8 _ZN34_INTERNAL_25bb393c_4_k_cu_54db69b56thrust24THRUST_300001_SM_1000_NS12placeholders2_5E[1];
.global .align 1 .b8 _ZN34_INTERNAL_25bb393c_4_k_cu_54db69b56thrust24THRUST_300001_SM_1000_NS12placeholders2_6E[1];
.global .align 1 .b8 _ZN34_INTERNAL_25bb393c_4_k_cu_54db69b56thrust24THRUST_300001_SM_1000_NS12placeholders2_7E[1];
.global .align 1 .b8 _ZN34_INTERNAL_25bb393c_4_k_cu_54db69b56thrust24THRUST_300001_SM_1000_NS12placeholders2_8E[1];
.global .align 1 .b8 _ZN34_INTERNAL_25bb393c_4_k_cu_54db69b56thrust24THRUST_300001_SM_1000_NS12placeholders2_9E[1];
.global .align 1 .b8 _ZN34_INTERNAL_25bb393c_4_k_cu_54db69b56thrust24THRUST_300001_SM_1000_NS12placeholders3_10E[1];
.global .align 1 .b8 _ZN34_INTERNAL_25bb393c_4_k_cu_54db69b56thrust24THRUST_300001_SM_1000_NS3seqE[1];

.visible .entry _Z13pow_array_gpuPfii(
	.param .u64 .ptr .align 1 _Z13pow_array_gpuPfii_param_0,
	.param .u32 _Z13pow_array_gpuPfii_param_1,
	.param .u32 _Z13pow_array_gpuPfii_param_2
)
{
	.reg .pred 	%p<7>;
	.reg .b32 	%r<17>;
	.reg .b32 	%f<21>;
	.reg .b64 	%rd<5>;

	ld.param.u64 	%rd2, [_Z13pow_array_gpuPfii_param_0];
	ld.param.u32 	%r9, [_Z13pow_array_gpuPfii_param_1];
	ld.param.u32 	%r10, [_Z13pow_array_gpuPfii_param_2];
	mov.u32 	%r11, %ctaid.x;
	mov.u32 	%r12, %ntid.x;
	mov.u32 	%r13, %tid.x;
	mad.lo.s32 	%r1, %r11, %r12, %r13;
	setp.ge.s32 	%p1, %r1, %r10;
	@%p1 bra 	$L__BB0_9;
	cvta.to.global.u64 	%rd3, %rd2;
	setp.lt.s32 	%p2, %r9, 1;
	mul.wide.s32 	%rd4, %r1, 4;
	add.s64 	%rd1, %rd3, %rd4;
	mov.f32 	%f20, 0f3F800000;
	@%p2 bra 	$L__BB0_8;
	ld.global.f32 	%f1, [%rd1];
	and.b32  	%r2, %r9, 3;
	setp.lt.u32 	%p3, %r9, 4;
	mov.f32 	%f20, 0f3F800000;
	@%p3 bra 	$L__BB0_5;
	and.b32  	%r14, %r9, 2147483644;
	neg.s32 	%r15, %r14;
	mov.f32 	%f20, 0f3F800000;
$L__BB0_4:
	mul.f32 	%f13, %f20, %f1;
	mul.f32 	%f14, %f13, %f1;
	mul.f32 	%f15, %f14, %f1;
	mul.f32 	%f20, %f15, %f1;
	add.s32 	%r15, %r15, 4;
	setp.ne.s32 	%p4, %r15, 0;
	@%p4 bra 	$L__BB0_4;
$L__BB0_5:
	setp.eq.s32 	%p5, %r2, 0;
	@%p5 bra 	$L__BB0_8;
	neg.s32 	%r16, %r2;
$L__BB0_7:
	.pragma "nounroll";
	mul.f32 	%f20, %f20, %f1;
	add.s32 	%r16, %r16, 1;
	setp.ne.s32 	%p6, %r16, 0;
	@%p6 bra 	$L__BB0_7;
$L__BB0_8:
	st.global.f32 	[%rd1], %f20;
$L__BB0_9:
	ret;

}
	// .globl	_ZN3cub18CUB_300001_SM_10006detail11EmptyKernelIvEEvv
.visible .entry _ZN3cub18CUB_300001_SM_10006detail11EmptyKernelIvEEvv()
{


	ret;

}
	// .globl	_ZN3cub18CUB_300001_SM_10006detail9transform16transform_kernelINS2_10policy_hubILb1EN4cuda3std3__45tupleIJN6thrust24THRUST_300001_SM_1000_NS6detail15normal_iteratorINSA_10device_ptrIfEEEEEEEE10policy1000Ei14power_operatorSF_JPfEEEvT0_iT1_T2_DpNS2_10kernel_argIT3_EE
.visible .entry _ZN3cub18CUB_300001_SM_10006detail9transform16transform_kernelINS2_10policy_hubILb1EN4cuda3std3__45tupleIJN6thrust24THRUST_300001_SM_1000_NS6detail15normal_iteratorINSA_10device_ptrIfEEEEEEEE10policy1000Ei14power_operatorSF_JPfEEEvT0_iT1_T2_DpNS2_10kernel_argIT3_EE(
	.param .u32 _ZN3cub18CUB_300001_SM_10006detail9transform16transform_kernelINS2_10policy_hubILb1EN4cuda3std3__45tupleIJN6thrust24THRUST_300001_SM_1000_NS6detail15normal_iteratorINSA_10device_ptrIfEEEEEEEE10policy1000Ei14power_operatorSF_JPfEEEvT0_iT1_T2_DpNS2_10kernel_argIT3_EE_param_0,
	.param .u32 _ZN3cub18CUB_300001_SM_10006detail9transform16transform_kernelINS2_10policy_hubILb1EN4cuda3std3__45tupleIJN6thrust24THRUST_300001_SM_1000_NS6detail15normal_iteratorINSA_10device_ptrIfEEEEEEEE10policy1000Ei14power_operatorSF_JPfEEEvT0_iT1_T2_DpNS2_10kernel_argIT3_EE_param_1,
	.param .align 4 .b8 _ZN3cub18CUB_300001_SM_10006detail9transform16transform_kernelINS2_10policy_hubILb1EN4cuda3std3__45tupleIJN6thrust24THRUST_300001_SM_1000_NS6detail15normal_iteratorINSA_10device_ptrIfEEEEEEEE10policy1000Ei14power_operatorSF_JPfEEEvT0_iT1_T2_DpNS2_10kernel_argIT3_EE_param_2[4],
	.param .align 8 .b8 _ZN3cub18CUB_300001_SM_10006detail9transform16transform_kernelINS2_10policy_hubILb1EN4cuda3std3__45tupleIJN6thrust24THRUST_300001_SM_1000_NS6detail15normal_iteratorINSA_10device_ptrIfEEEEEEEE10policy1000Ei14power_operatorSF_JPfEEEvT0_iT1_T2_DpNS2_10kernel_argIT3_EE_param_3[8],
	.param .align 8 .b8 _ZN3cub18CUB_300001_SM_10006detail9transform16transform_kernelINS2_10policy_hubILb1EN4cuda3std3__45tupleIJN6thrust24THRUST_300001_SM_1000_NS6detail15normal_iteratorINSA_10device_ptrIfEEEEEEEE10policy1000Ei14power_operatorSF_JPfEEEvT0_iT1_T2_DpNS2_10kernel_argIT3_EE_param_4[16]
)
.maxntid 128
{
	.reg .pred 	%p<38>;
	.reg .b32 	%r<98>;
	.reg .b32 	%f<41>;
	.reg .b64 	%rd<32>;

	ld.param.u32 	%r46, [_ZN3cub18CUB_300001_SM_10006detail9transform16transform_kernelINS2_10policy_hubILb1EN4cuda3std3__45tupleIJN6thrust24THRUST_300001_SM_1000_NS6detail15normal_iteratorINSA_10device_ptrIfEEEEEEEE10policy1000Ei14power_operatorSF_JPfEEEvT0_iT1_T2_DpNS2_10kernel_argIT3_EE_param_2];
	ld.param.u32 	%r47, [_ZN3cub18CUB_300001_SM_10006detail9transform16transform_kernelINS2_10policy_hubILb1EN4cuda3std3__45tupleIJN6thrust24THRUST_300001_SM_1000_NS6detail15normal_iteratorINSA_10device_ptrIfEEEEEEEE10policy1000Ei14power_operatorSF_JPfEEEvT0_iT1_T2_DpNS2_10kernel_argIT3_EE_param_0];
	ld.param.u64 	%rd4, [_ZN3cub18CUB_300001_SM_10006detail9transform16transform_kernelINS2_10policy_hubILb1EN4cuda3std3__45tupleIJN6thrust24THRUST_300001_SM_1000_NS6detail15normal_iteratorINSA_10device_ptrIfEEEEEEEE10policy1000Ei14power_operatorSF_JPfEEEvT0_iT1_T2_DpNS2_10kernel_argIT3_EE_param_4];
	ld.param.u64 	%rd5, [_ZN3cub18CUB_300001_SM_10006detail9transform16transform_kernelINS2_10policy_hubILb1EN4cuda3std3__45tupleIJN6thrust24THRUST_300001_SM_1000_NS6detail15normal_iteratorINSA_10device_ptrIfEEEEEEEE10policy1000Ei14power_operatorSF_JPfEEEvT0_iT1_T2_DpNS2_10kernel_argIT3_EE_param_3];
	ld.param.u32 	%r45, [_ZN3cub18CUB_300001_SM_10006detail9transform16transform_kernelINS2_10policy_hubILb1EN4cuda3std3__45tupleIJN6thrust24THRUST_300001_SM_1000_NS6detail15normal_iteratorINSA_10device_ptrIfEEEEEEEE10policy1000Ei14power_operatorSF_JPfEEEvT0_iT1_T2_DpNS2_10kernel_argIT3_EE_param_1];
	cvta.to.global.u64 	%rd6, %rd5;
	cvta.to.global.u64 	%rd7, %rd4;
	shl.b32 	%r1, %r45, 7;
	mov.u32 	%r48, %ctaid.x;
	mul.lo.s32 	%r49, %r1, %r48;
	sub.s32 	%r2, %r47, %r49;
	min.s32 	%r3, %r1, %r2;
	mul.wide.s32 	%rd8, %r49, 4;
	add.s64 	%rd1, %rd7, %rd8;
	add.s64 	%rd2, %rd6, %rd8;
	shl.b32 	%r4, %r3, 2;
	mov.u32 	%r5, %tid.x;
	shl.b32 	%r85, %r5, 7;
	setp.ge.s32 	%p1, %r85, %r4;
	@%p1 bra 	$L__BB2_2;
$L__BB2_1:
	.pragma "nounroll";
	cvt.u64.u32 	%rd10, %r85;
	add.s64 	%rd9, %rd1, %rd10;
	// begin inline asm
	prefetch.global.L2 [%rd9];
	// end inline asm
	add.s32 	%r85, %r85, 16384;
	setp.lt.s32 	%p2, %r85, %r4;
	@%p2 bra 	$L__BB2_1;
$L__BB2_2:
	setp.gt.s32 	%p3, %r1, %r2;
	@%p3 bra 	$L__BB2_24;
	setp.lt.s32 	%p4, %r45, 1;
	@%p4 bra 	$L__BB2_52;
	setp.lt.s32 	%p5, %r46, 1;
	@%p5 bra 	$L__BB2_13;
	and.b32  	%r10, %r46, 3;
	and.b32  	%r11, %r46, 2147483644;
	mov.b32 	%r86, 0;
$L__BB2_6:
	setp.lt.u32 	%p14, %r46, 4;
	shl.b32 	%r67, %r86, 7;
	add.s32 	%r13, %r67, %r5;
	mul.wide.s32 	%rd21, %r13, 4;
	add.s64 	%rd22, %rd1, %rd21;
	ld.global.f32 	%f1, [%rd22];
	mov.f32 	%f34, 0f3F800000;
	@%p14 bra 	$L__BB2_9;
	mov.b32 	%r87, 0;
	mov.f32 	%f34, 0f3F800000;
$L__BB2_8:
	mul.f32 	%f20, %f34, %f1;
	mul.f32 	%f21, %f20, %f1;
	mul.f32 	%f22, %f21, %f1;
	mul.f32 	%f34, %f22, %f1;
	add.s32 	%r87, %r87, 4;
	setp.ne.s32 	%p15, %r87, %r11;
	@%p15 bra 	$L__BB2_8;
$L__BB2_9:
	setp.eq.s32 	%p16, %r10, 0;
	@%p16 bra 	$L__BB2_12;
	setp.eq.s32 	%p17, %r10, 1;
	mul.f32 	%f34, %f34, %f1;
	@%p17 bra 	$L__BB2_12;
	setp.eq.s32 	%p18, %r10, 2;
	mul.f32 	%f23, %f34, %f1;
	mul.f32 	%f24, %f23, %f1;
	selp.f32 	%f34, %f23, %f24, %p18;
$L__BB2_12:
	add.s64 	%rd24, %rd2, %rd21;
	st.global.f32 	[%rd24], %f34;
	add.s32 	%r86, %r86, 1;
	setp.eq.s32 	%p19, %r86, %r45;
	@%p19 bra 	$L__BB2_52;
	bra.uni 	$L__BB2_6;
$L__BB2_13:
	and.b32  	%r17, %r45, 7;
	setp.lt.u32 	%p6, %r45, 8;
	mov.b32 	%r95, 0;
	@%p6 bra 	$L__BB2_16;
	and.b32  	%r95, %r45, 2147483640;
	mov.b32 	%r90, 0;
$L__BB2_15:
	.pragma "nounroll";
	shl.b32 	%r52, %r90, 7;
	add.s32 	%r53, %r52, %r5;
	mul.wide.u32 	%rd11, %r53, 4;
	add.s64 	%rd12, %rd2, %rd11;
	mov.b32 	%r54, 1065353216;
	st.global.u32 	[%rd12], %r54;
	add.s32 	%r55, %r53, 128;
	mul.wide.s32 	%rd13, %r55, 4;
	add.s64 	%rd14, %rd2, %rd13;
	st.global.u32 	[%rd14], %r54;
	st.global.u32 	[%rd14+512], %r54;
	st.global.u32 	[%rd14+1024], %r54;
	st.global.u32 	[%rd14+1536], %r54;
	st.global.u32 	[%rd14+2048], %r54;
	st.global.u32 	[%rd14+2560], %r54;
	st.global.u32 	[%rd14+3072], %r54;
	add.s32 	%r90, %r90, 8;
	setp.eq.s32 	%p7, %r90, %r95;
	@%p7 bra 	$L__BB2_16;
	bra.uni 	$L__BB2_15;
$L__BB2_16:
	setp.eq.s32 	%p8, %r17, 0;
	@%p8 bra 	$L__BB2_52;
	and.b32  	%r40, %r45, 3;
	setp.lt.u32 	%p9, %r17, 4;
	@%p9 bra 	$L__BB2_19;
	shl.b32 	%r56, %r95, 7;
	add.s32 	%r57, %r56, %r5;
	mul.wide.s32 	%rd15, %r57, 4;
	add.s64 	%rd16, %rd2, %rd15;
	mov.b32 	%r58, 1065353216;
	st.global.u32 	[%rd16], %r58;
	st.global.u32 	[%rd16+512], %r58;
	st.global.u32 	[%rd16+1024], %r58;
	st.global.u32 	[%rd16+1536], %r58;
	add.s32 	%r95, %r95, 4;
$L__BB2_19:
	setp.eq.s32 	%p10, %r40, 0;
	@%p10 bra 	$L__BB2_52;
	setp.eq.s32 	%p11, %r40, 1;
	@%p11 bra 	$L__BB2_22;
	shl.b32 	%r59, %r95, 7;
	add.s32 	%r60, %r59, %r5;
	mul.wide.s32 	%rd17, %r60, 4;
	add.s64 	%rd18, %rd2, %rd17;
	mov.b32 	%r61, 1065353216;
	st.global.u32 	[%rd18], %r61;
	st.global.u32 	[%rd18+512], %r61;
	add.s32 	%r95, %r95, 2;
$L__BB2_22:
	and.b32  	%r62, %r45, 1;
	setp.eq.b32 	%p12, %r62, 1;
	not.pred 	%p13, %p12;
	@%p13 bra 	$L__BB2_52;
	shl.b32 	%r63, %r95, 7;
	add.s32 	%r64, %r63, %r5;
	mul.wide.s32 	%rd19, %r64, 4;
	add.s64 	%rd20, %rd2, %rd19;
	mov.b32 	%r65, 1065353216;
	st.global.u32 	[%rd20], %r65;
	bra.uni 	$L__BB2_52;
$L__BB2_24:
	setp.lt.s32 	%p20, %r45, 1;
	@%p20 bra 	$L__BB2_52;
	setp.lt.s32 	%p21, %r46, 1;
	@%p21 bra 	$L__BB2_36;
	and.b32  	%r19, %r46, 3;
	and.b32  	%r83, %r46, 2147483644;
	neg.s32 	%r20, %r83;
	mov.b32 	%r88, 0;
$L__BB2_27:
	shl.b32 	%r84, %r88, 7;
	add.s32 	%r22, %r84, %r5;
	setp.ge.s32 	%p31, %r22, %r3;
	@%p31 bra 	$L__BB2_35;
	setp.lt.u32 	%p32, %r46, 4;
	mul.wide.s32 	%rd28, %r22, 4;
	add.s64 	%rd29, %rd1, %rd28;
	ld.global.f32 	%f9, [%rd29];
	mov.f32 	%f38, 0f3F800000;
	@%p32 bra 	$L__BB2_31;
	mov.f32 	%f38, 0f3F800000;
	mov.u32 	%r89, %r20;
$L__BB2_30:
	mul.f32 	%f28, %f38, %f9;
	mul.f32 	%f29, %f28, %f9;
	mul.f32 	%f30, %f29, %f9;
	mul.f32 	%f38, %f30, %f9;
	add.s32 	%r89, %r89, 4;
	setp.ne.s32 	%p33, %r89, 0;
	@%p33 bra 	$L__BB2_30;
$L__BB2_31:
	setp.eq.s32 	%p34, %r19, 0;
	@%p34 bra 	$L__BB2_34;
	setp.eq.s32 	%p35, %r19, 1;
	mul.f32 	%f38, %f38, %f9;
	@%p35 bra 	$L__BB2_34;
	setp.eq.s32 	%p36, %r19, 2;
	mul.f32 	%f31, %f38, %f9;
	mul.f32 	%f32, %f31, %f9;
	selp.f32 	%f38, %f31, %f32, %p36;
$L__BB2_34:
	add.s64 	%rd31, %rd2, %rd28;
	st.global.f32 	[%rd31], %f38;
$L__BB2_35:
	add.s32 	%r88, %r88, 1;
	setp.eq.s32 	%p37, %r88, %r45;
	@%p37 bra 	$L__BB2_52;
	bra.uni 	$L__BB2_27;
$L__BB2_36:
	and.b32  	%r26, %r45, 3;
	setp.lt.u32 	%p22, %r45, 4;
	mov.b32 	%r92, 0;
	@%p22 bra 	$L__BB2_47;
	and.b32  	%r92, %r45, 2147483644;
	mov.b32 	%r91, 0;
$L__BB2_38:
	shl.b32 	%r71, %r91, 7;
	add.s32 	%r31, %r71, %r5;
	setp.ge.s32 	%p23, %r31, %r3;
	mul.wide.s32 	%rd25, %r31, 4;
	add.s64 	%rd3, %rd2, %rd25;
	@%p23 bra 	$L__BB2_40;
	mov.b32 	%r72, 1065353216;
	st.global.u32 	[%rd3], %r72;
$L__BB2_40:
	add.s32 	%r73, %r31, 128;
	setp.ge.s32 	%p24, %r73, %r3;
	@%p24 bra 	$L__BB2_42;
	mov.b32 	%r74, 1065353216;
	st.global.u32 	[%rd3+512], %r74;
$L__BB2_42:
	add.s32 	%r75, %r31, 256;
	setp.ge.s32 	%p25, %r75, %r3;
	@%p25 bra 	$L__BB2_44;
	mov.b32 	%r76, 1065353216;
	st.global.u32 	[%rd3+1024], %r76;
$L__BB2_44:
	add.s32 	%r77, %r31, 384;
	setp.ge.s32 	%p26, %r77, %r3;
	@%p26 bra 	$L__BB2_46;
	mov.b32 	%r78, 1065353216;
	st.global.u32 	[%rd3+1536], %r78;
$L__BB2_46:
	add.s32 	%r91, %r91, 4;
	setp.ne.s32 	%p27, %r91, %r92;
	@%p27 bra 	$L__BB2_38;
$L__BB2_47:
	setp.eq.s32 	%p28, %r26, 0;
	@%p28 bra 	$L__BB2_52;
	mov.b32 	%r94, 0;
$L__BB2_49:
	.pragma "nounroll";
	shl.b32 	%r80, %r92, 7;
	add.s32 	%r36, %r80, %r5;
	setp.ge.s32 	%p29, %r36, %r3;
	@%p29 bra 	$L__BB2_51;
	mul.wide.s32 	%rd26, %r36, 4;
	add.s64 	%rd27, %rd2, %rd26;
	mov.b32 	%r81, 1065353216;
	st.global.u32 	[%rd27], %r81;
$L__BB2_51:
	add.s32 	%r92, %r92, 1;
	add.s32 	%r94, %r94, 1;
	setp.eq.s32 	%p30, %r94, %r26;
	@%p30 bra 	$L__BB2_52;
	bra.uni 	$L__BB2_49;
$L__BB2_52:
	ret;

}
	// .globl	_ZN3cub18CUB_300001_SM_10006detail9transform16transform_kernelINS2_10policy_hubILb1EN4cuda3std3__45tupleIJN6thrust24THRUST_300001_SM_1000_NS6detail15normal_iteratorINSA_10device_ptrIfEEEEEEEE10policy1000El14power_operatorSF_JPfEEEvT0_iT1_T2_DpNS2_10kernel_argIT3_EE
.visible .entry _ZN3cub18CUB_300001_SM_10006detail9transform16transform_kernelINS2_10policy_hubILb1EN4cuda3std3__45tupleIJN6thrust24THRUST_300001_SM_1000_NS6detail15normal_iteratorINSA_10device_ptrIfEEEEEEEE10policy1000El14power_operatorSF_JPfEEEvT0_iT1_T2_DpNS2_10kernel_argIT3_EE(
	.param .u64 _ZN3cub18CUB_300001_SM_10006detail9transform16transform_kernelINS2_10policy_hubILb1EN4cuda3std3__45tupleIJN6thrust24THRUST_300001_SM_1000_NS6detail15normal_iteratorINSA_10device_ptrIfEEEEEEEE10policy1000El14power_operatorSF_JPfEEEvT0_iT1_T2_DpNS2_10kernel_argIT3_EE_param_0,
	.param .u32 _ZN3cub18CUB_300001_SM_10006detail9transform16transform_kernelINS2_10policy_hubILb1EN4cuda3std3__45tupleIJN6thrust24THRUST_300001_SM_1000_NS6detail15normal_iteratorINSA_10device_ptrIfEEEEEEEE10policy1000El14power_operatorSF_JPfEEEvT0_iT1_T2_DpNS2_10kernel_argIT3_EE_param_1,
	.param .align 4 .b8 _ZN3cub18CUB_300001_SM_10006detail9transform16transform_kernelINS2_10policy_hubILb1EN4cuda3std3__45tupleIJN6thrust24THRUST_300001_SM_1000_NS6detail15normal_iteratorINSA_10device_ptrIfEEEEEEEE10policy1000El14power_operatorSF_JPfEEEvT0_iT1_T2_DpNS2_10kernel_argIT3_EE_param_2[4],
	.param .align 8 .b8 _ZN3cub18CUB_300001_SM_10006detail9transform16transform_kernelINS2_10policy_hubILb1EN4cuda3std3__45tupleIJN6thrust24THRUST_300001_SM_1000_NS6detail15normal_iteratorINSA_10device_ptrIfEEEEEEEE10policy1000El14power_operatorSF_JPfEEEvT0_iT1_T2_DpNS2_10kernel_argIT3_EE_param_3[8],
	.param .align 8 .b8 _ZN3cub18CUB_300001_SM_10006detail9transform16transform_kernelINS2_10policy_hubILb1EN4cuda3std3__45tupleIJN6thrust24THRUST_300001_SM_1000_NS6detail15normal_iteratorINSA_10device_ptrIfEEEEEEEE10policy1000El14power_operatorSF_JPfEEEvT0_iT1_T2_DpNS2_10kernel_argIT3_EE_param_4[16]
)
.maxntid 128
{
	.reg .pred 	%p<38>;
	.reg .b32 	%r<95>;
	.reg .b32 	%f<41>;
	.reg .b64 	%rd<38>;

	ld.param.u32 	%r45, [_ZN3cub18CUB_300001_SM_10006detail9transform16transform_kernelINS2_10policy_hubILb1EN4cuda3std3__45tupleIJN6thrust24THRUST_300001_SM_1000_NS6detail15normal_iteratorINSA_10device_ptrIfEEEEEEEE10policy1000El14power_operatorSF_JPfEEEvT0_iT1_T2_DpNS2_10kernel_argIT3_EE_param_2];
	ld.param.u64 	%rd4, [_ZN3cub18CUB_300001_SM_10006detail9transform16transform_kernelINS2_10policy_hubILb1EN4cuda3std3__45tupleIJN6thrust24THRUST_300001_SM_1000_NS6detail15normal_iteratorINSA_10device_ptrIfEEEEEEEE10policy1000El14power_operatorSF_JPfEEEvT0_iT1_T2_DpNS2_10kernel_argIT3_EE_param_0];
	ld.param.u64 	%rd5, [_ZN3cub18CUB_300001_SM_10006detail9transform16transform_kernelINS2_10policy_hubILb1EN4cuda3std3__45tupleIJN6thrust24THRUST_300001_SM_1000_NS6detail15normal_iteratorINSA_10device_ptrIfEEEEEEEE10policy1000El14power_operatorSF_JPfEEEvT0_iT1_T2_DpNS2_10kernel_argIT3_EE_param_4];
	ld.param.u64 	%rd6, [_ZN3cub18CUB_300001_SM_10006detail9transform16transform_kernelINS2_10policy_hubILb1EN4cuda3std3__45tupleIJN6thrust24THRUST_300001_SM_1000_NS6detail15normal_iteratorINSA_10device_ptrIfEEEEEEEE10policy1000El14power_operatorSF_JPfEEEvT0_iT1_T2_DpNS2_10kernel_argIT3_EE_param_3];
	ld.param.u32 	%r44, [_ZN3cub18CUB_300001_SM_10006detail9transform16transform_kernelINS2_10policy_hubILb1EN4cuda3std3__45tupleIJN6thrust24THRUST_300001_SM_1000_NS6detail15normal_iteratorINSA_10device_ptrIfEEEEEEEE10policy1000El14power_operatorSF_JPfEEEvT0_iT1_T2_DpNS2_10kernel_argIT3_EE_param_1];
	cvta.to.global.u64 	%rd7, %rd6;
	cvta.to.global.u64 	%rd8, %rd5;
	shl.b32 	%r1, %r44, 7;
	mov.u32 	%r46, %ctaid.x;
	cvt.u64.u32 	%rd9, %r46;
	cvt.s64.s32 	%rd10, %r1;
	mul.lo.s64 	%rd11, %rd10, %rd9;
	sub.s64 	%rd12, %rd4, %rd11;
	min.s64 	%rd13, %rd12, %rd10;
	cvt.u32.u64 	%r2, %rd13;
	shl.b64 	%rd14, %rd11, 2;
	add.s64 	%rd1, %rd8, %rd14;
	add.s64 	%rd2, %rd7, %rd14;
	shl.b32 	%r3, %r2, 2;
	mov.u32 	%r4, %tid.x;
	shl.b32 	%r82, %r4, 7;
	setp.ge.s32 	%p1, %r82, %r3;
	@%p1 bra 	$L__BB3_2;
$L__BB3_1:
	.pragma "nounroll";
	cvt.u64.u32 	%rd16, %r82;
	add.s64 	%rd15, %rd1, %rd16;
	// begin inline asm
	prefetch.global.L2 [%rd15];
	// end inline asm
	add.s32 	%r82, %r82, 16384;
	setp.lt.s32 	%p2, %r82, %r3;
	@%p2 bra 	$L__BB3_1;
$L__BB3_2:
	setp.eq.s32 	%p3, %r1, %r2;
	@%p3 bra 	$L__BB3_31;
	setp.lt.s32 	%p4, %r44, 1;
	@%p4 bra 	$L__BB3_52;
	setp.lt.s32 	%p5, %r45, 1;
	@%p5 bra 	$L__BB3_15;
	and.b32  	%r9, %r45, 3;
	and.b32  	%r10, %r45, 2147483644;
	mov.b32 	%r83, 0;
$L__BB3_6:
	shl.b32 	%r61, %r83, 7;
	add.s32 	%r12, %r61, %r4;
	setp.ge.s32 	%p15, %r12, %r2;
	@%p15 bra 	$L__BB3_14;
	setp.lt.u32 	%p16, %r45, 4;
	mul.wide.s32 	%rd20, %r12, 4;
	add.s64 	%rd21, %rd1, %rd20;
	ld.global.f32 	%f1, [%rd21];
	mov.f32 	%f34, 0f3F800000;
	@%p16 bra 	$L__BB3_10;
	mov.b32 	%r84, 0;
	mov.f32 	%f34, 0f3F800000;
$L__BB3_9:
	mul.f32 	%f20, %f34, %f1;
	mul.f32 	%f21, %f20, %f1;
	mul.f32 	%f22, %f21, %f1;
	mul.f32 	%f34, %f22, %f1;
	add.s32 	%r84, %r84, 4;
	setp.ne.s32 	%p17, %r84, %r10;
	@%p17 bra 	$L__BB3_9;
$L__BB3_10:
	setp.eq.s32 	%p18, %r9, 0;
	@%p18 bra 	$L__BB3_13;
	setp.eq.s32 	%p19, %r9, 1;
	mul.f32 	%f34, %f34, %f1;
	@%p19 bra 	$L__BB3_13;
	setp.eq.s32 	%p20, %r9, 2;
	mul.f32 	%f23, %f34, %f1;
	mul.f32 	%f24, %f23, %f1;
	selp.f32 	%f34, %f23, %f24, %p20;
$L__BB3_13:
	add.s64 	%rd23, %rd2, %rd20;
	st.global.f32 	[%rd23], %f34;
$L__BB3_14:
	add.s32 	%r83, %r83, 1;
	setp.eq.s32 	%p21, %r83, %r44;
	@%p21 bra 	$L__BB3_52;
	bra.uni 	$L__BB3_6;
$L__BB3_15:
	and.b32  	%r16, %r44, 3;
	setp.lt.u32 	%p6, %r44, 4;
	mov.b32 	%r92, 0;
	@%p6 bra 	$L__BB3_26;
	and.b32  	%r92, %r44, 2147483644;
	mov.b32 	%r88, 0;
$L__BB3_17:
	shl.b32 	%r49, %r88, 7;
	add.s32 	%r30, %r49, %r4;
	setp.ge.s32 	%p7, %r30, %r2;
	mul.wide.s32 	%rd17, %r30, 4;
	add.s64 	%rd3, %rd2, %rd17;
	@%p7 bra 	$L__BB3_19;
	mov.b32 	%r50, 1065353216;
	st.global.u32 	[%rd3], %r50;
$L__BB3_19:
	add.s32 	%r51, %r30, 128;
	setp.ge.s32 	%p8, %r51, %r2;
	@%p8 bra 	$L__BB3_21;
	mov.b32 	%r52, 1065353216;
	st.global.u32 	[%rd3+512], %r52;
$L__BB3_21:
	add.s32 	%r53, %r30, 256;
	setp.ge.s32 	%p9, %r53, %r2;
	@%p9 bra 	$L__BB3_23;
	mov.b32 	%r54, 1065353216;
	st.global.u32 	[%rd3+1024], %r54;
$L__BB3_23:
	add.s32 	%r55, %r30, 384;
	setp.ge.s32 	%p10, %r55, %r2;
	@%p10 bra 	$L__BB3_25;
	mov.b32 	%r56, 1065353216;
	st.global.u32 	[%rd3+1536], %r56;
$L__BB3_25:
	add.s32 	%r88, %r88, 4;
	setp.eq.s32 	%p11, %r88, %r92;
	@%p11 bra 	$L__BB3_26;
	bra.uni 	$L__BB3_17;
$L__BB3_26:
	setp.eq.s32 	%p12, %r16, 0;
	@%p12 bra 	$L__BB3_52;
	mov.b32 	%r94, 0;
$L__BB3_28:
	.pragma "nounroll";
	shl.b32 	%r58, %r92, 7;
	add.s32 	%r41, %r58, %r4;
	setp.ge.s32 	%p13, %r41, %r2;
	@%p13 bra 	$L__BB3_30;
	mul.wide.s32 	%rd18, %r41, 4;
	add.s64 	%rd19, %rd2, %rd18;
	mov.b32 	%r59, 1065353216;
	st.global.u32 	[%rd19], %r59;
$L__BB3_30:
	add.s32 	%r92, %r92, 1;
	add.s32 	%r94, %r94, 1;
	setp.ne.s32 	%p14, %r94, %r16;
	@%p14 bra 	$L__BB3_28;
	bra.uni 	$L__BB3_52;
$L__BB3_31:
	setp.lt.s32 	%p22, %r44, 1;
	@%p22 bra 	$L__BB3_52;
	setp.lt.s32 	%p23, %r45, 1;
	@%p23 bra 	$L__BB3_41;
	and.b32  	%r18, %r45, 3;
	and.b32  	%r80, %r45, 2147483644;
	neg.s32 	%r19, %r80;
	mov.b32 	%r85, 0;
$L__BB3_34:
	setp.lt.u32 	%p32, %r45, 4;
	shl.b32 	%r81, %r85, 7;
	add.s32 	%r21, %r81, %r4;
	mul.wide.s32 	%rd34, %r21, 4;
	add.s64 	%rd35, %rd1, %rd34;
	ld.global.f32 	%f9, [%rd35];
	mov.f32 	%f38, 0f3F800000;
	@%p32 bra 	$L__BB3_37;
	mov.f32 	%f38, 0f3F800000;
	mov.u32 	%r86, %r19;
$L__BB3_36:
	mul.f32 	%f28, %f38, %f9;
	mul.f32 	%f29, %f28, %f9;
	mul.f32 	%f30, %f29, %f9;
	mul.f32 	%f38, %f30, %f9;
	add.s32 	%r86, %r86, 4;
	setp.ne.s32 	%p33, %r86, 0;
	@%p33 bra 	$L__BB3_36;
$L__BB3_37:
	setp.eq.s32 	%p34, %r18, 0;
	@%p34 bra 	$L__BB3_40;
	setp.eq.s32 	%p35, %r18, 1;
	mul.f32 	%f38, %f38, %f9;
	@%p35 bra 	$L__BB3_40;
	setp.eq.s32 	%p36, %r18, 2;
	mul.f32 	%f31, %f38, %f9;
	mul.f32 	%f32, %f31, %f9;
	selp.f32 	%f38, %f31, %f32, %p36;
$L__BB3_40:
	add.s64 	%rd37, %rd2, %rd34;
	st.global.f32 	[%rd37], %f38;
	add.s32 	%r85, %r85, 1;
	setp.eq.s32 	%p37, %r85, %r44;
	@%p37 bra 	$L__BB3_52;
	bra.uni 	$L__BB3_34;
$L__BB3_41:
	and.b32  	%r25, %r44, 7;
	setp.lt.u32 	%p24, %r44, 8;
	mov.b32 	%r90, 0;
	@%p24 bra 	$L__BB3_44;
	and.b32  	%r90, %r44, 2147483640;
	mov.b32 	%r87, 0;
$L__BB3_43:
	.pragma "nounroll";
	shl.b32 	%r65, %r87, 7;
	add.s32 	%r66, %r65, %r4;
	mul.wide.u32 	%rd24, %r66, 4;
	add.s64 	%rd25, %rd2, %rd24;
	mov.b32 	%r67, 1065353216;
	st.global.u32 	[%rd25], %r67;
	add.s32 	%r68, %r66, 128;
	mul.wide.s32 	%rd26, %r68, 4;
	add.s64 	%rd27, %rd2, %rd26;
	st.global.u32 	[%rd27], %r67;
	st.global.u32 	[%rd27+512], %r67;
	st.global.u32 	[%rd27+1024], %r67;
	st.global.u32 	[%rd27+1536], %r67;
	st.global.u32 	[%rd27+2048], %r67;
	st.global.u32 	[%rd27+2560], %r67;
	st.global.u32 	[%rd27+3072], %r67;
	add.s32 	%r87, %r87, 8;
	setp.eq.s32 	%p25, %r87, %r90;
	@%p25 bra 	$L__BB3_44;
	bra.uni 	$L__BB3_43;
$L__BB3_44:
	setp.eq.s32 	%p26, %r25, 0;
	@%p26 bra 	$L__BB3_52;
	and.b32  	%r33, %r44, 3;
	setp.lt.u32 	%p27, %r25, 4;
	@%p27 bra 	$L__BB3_47;
	shl.b32 	%r69, %r90, 7;
	add.s32 	%r70, %r69, %r4;
	mul.wide.s32 	%rd28, %r70, 4;
	add.s64 	%rd29, %rd2, %rd28;
	mov.b32 	%r71, 1065353216;
	st.global.u32 	[%rd29], %r71;
	st.global.u32 	[%rd29+512], %r71;
	st.global.u32 	[%rd29+1024], %r71;
	st.global.u32 	[%rd29+1536], %r71;
	add.s32 	%r90, %r90, 4;
$L__BB3_47:
	setp.eq.s32 	%p28, %r33, 0;
	@%p28 bra 	$L__BB3_52;
	setp.eq.s32 	%p29, %r33, 1;
	@%p29 bra 	$L__BB3_50;
	shl.b32 	%r72, %r90, 7;
	add.s32 	%r73, %r72, %r4;
	mul.wide.s32 	%rd30, %r73, 4;
	add.s64 	%rd31, %rd2, %rd30;
	mov.b32 	%r74, 1065353216;
	st.global.u32 	[%rd31], %r74;
	st.global.u32 	[%rd31+512], %r74;
	add.s32 	%r90, %r90, 2;
$L__BB3_50:
	and.b32  	%r75, %r44, 1;
	setp.eq.b32 	%p30, %r75, 1;
	not.pred 	%p31, %p30;
	@%p31 bra 	$L__BB3_52;
	shl.b32 	%r76, %r90, 7;
	add.s32 	%r77, %r76, %r4;
	mul.wide.s32 	%rd32, %r77, 4;
	add.s64 	%rd33, %rd2, %rd32;
	mov.b32 	%r78, 1065353216;
	st.global.u32 	[%rd33], %r78;
$L__BB3_52:
	ret;

}


// ===== COMPILED SASS (sm_100) =====

	.target	sm_100

	.elftype	@"ET_EXEC"


//--------------------- .note.nv.tkinfo           --------------------------
	.section	.note.nv.tkinfo,"",@"SHT_NOTE"
	.sectionflags	@"SHF_NOTE_NV_TKINFO"
	.tkinfo
        /*0018*/ 	.word	0x00000002
        /*0030*/ 	.string	""
        /*0030*/ 	.string	"ptxas"
        /*0030*/ 	.string	"Cuda compilation tools, release 13.0, V13.0.88"
        /*0030*/ 	.string	"Build cuda_13.0.r13.0/compiler.36424714_0"
        /*0030*/ 	.string	"-arch sm_100 -m 64 "



//--------------------- .note.nv.cuinfo           --------------------------
	.section	.note.nv.cuinfo,"",@"SHT_NOTE"
	.sectionflags	@"SHF_NOTE_NV_CUINFO"
        /*0018*/ 	.short	0x0002
        /*001a*/ 	.short	0x0064
        /*001c*/ 	.short	0x0082
	.zero		2


//--------------------- .nv.info                  --------------------------
	.section	.nv.info,"",@"SHT_CUDA_INFO"
	.align	4


	//----- nvinfo : EIATTR_REGCOUNT
	.align		4
        /*0000*/ 	.byte	0x04, 0x2f
        /*0002*/ 	.short	(.L_44 - .L_43)
	.align		4
.L_43:
        /*0004*/ 	.word	index@(_Z13pow_array_gpuPfii)
        /*0008*/ 	.word	0x00000008


	//----- nvinfo : EIATTR_FRAME_SIZE
	.align		4
.L_44:
        /*000c*/ 	.byte	0x04, 0x11
        /*000e*/ 	.short	(.L_46 - .L_45)
	.align		4
.L_45:
        /*0010*/ 	.word	index@(_Z13pow_array_gpuPfii)
        /*0014*/ 	.word	0x00000000


	//----- nvinfo : EIATTR_REGCOUNT
	.align		4
.L_46:
        /*0018*/ 	.byte	0x04, 0x2f
        /*001a*/ 	.short	(.L_48 - .L_47)
	.align		4
.L_47:
        /*001c*/ 	.word	index@(_ZN3cub18CUB_300001_SM_10006detail11EmptyKernelIvEEvv)
        /*0020*/ 	.word	0x00000004


	//----- nvinfo : EIATTR_FRAME_SIZE
	.align		4
.L_48:
        /*0024*/ 	.byte	0x04, 0x11
        /*0026*/ 	.short	(.L_50 - .L_49)
	.align		4
.L_49:
        /*0028*/ 	.word	index@(_ZN3cub18CUB_300001_SM_10006detail11EmptyKernelIvEEvv)
        /*002c*/ 	.word	0x00000000


	//----- nvinfo : EIATTR_REGCOUNT
	.align		4
.L_50:
        /*0030*/ 	.byte	0x04, 0x2f
        /*0032*/ 	.short	(.L_52 - .L_51)
	.align		4
.L_51:
        /*0034*/ 	.word	index@(_ZN3cub18CUB_300001_SM_10006detail9transform16transform_kernelINS2_10policy_hubILb1EN4cuda3std3__45tupleIJN6thrust24THRUST_300001_SM_1000_NS6detail15normal_iteratorINSA_10device_ptrIfEEEEEEEE10policy1000Ei14power_operatorSF_JPfEEEvT0_iT1_T2_DpNS2_10kernel_argIT3_EE)
        /*0038*/ 	.word	0x00000014


	//----- nvinfo : EIATTR_FRAME_SIZE
	.align		4
.L_52:
        /*003c*/ 	.byte	0x04, 0x11
        /*003e*/ 	.short	(.L_54 - .L_53)
	.align		4
.L_53:
        /*0040*/ 	.word	index@(_ZN3cub18CUB_300001_SM_10006detail9transform16transform_kernelINS2_10policy_hubILb1EN4cuda3std3__45tupleIJN6thrust24THRUST_300001_SM_1000_NS6detail15normal_iteratorINSA_10device_ptrIfEEEEEEEE10policy1000Ei14power_operatorSF_JPfEEEvT0_iT1_T2_DpNS2_10kernel_argIT3_EE)
        /*0044*/ 	.word	0x00000000


	//----- nvinfo : EIATTR_REGCOUNT
	.align		4
.L_54:
        /*0048*/ 	.byte	0x04, 0x2f
        /*004a*/ 	.short	(.L_56 - .L_55)
	.align		4
.L_55:
        /*004c*/ 	.word	index@(_ZN3cub18CUB_300001_SM_10006detail9transform16transform_kernelINS2_10policy_hubILb1EN4cuda3std3__45tupleIJN6thrust24THRUST_300001_SM_1000_NS6detail15normal_iteratorINSA_10device_ptrIfEEEEEEEE10policy1000El14power_operatorSF_JPfEEEvT0_iT1_T2_DpNS2_10kernel_argIT3_EE)
        /*0050*/ 	.word	0x00000012


	//----- nvinfo : EIATTR_FRAME_SIZE
	.align		4
.L_56:
        /*0054*/ 	.byte	0x04, 0x11
        /*0056*/ 	.short	(.L_58 - .L_57)
	.align		4
.L_57:
        /*0058*/ 	.word	index@(_ZN3cub18CUB_300001_SM_10006detail9transform16transform_kernelINS2_10policy_hubILb1EN4cuda3std3__45tupleIJN6thrust24THRUST_300001_SM_1000_NS6detail15normal_iteratorINSA_10device_ptrIfEEEEEEEE10policy1000El14power_operatorSF_JPfEEEvT0_iT1_T2_DpNS2_10kernel_argIT3_EE)
        /*005c*/ 	.word	0x00000000


	//----- nvinfo : EIATTR_MIN_STACK_SIZE
	.align		4
.L_58:
        /*0060*/ 	.byte	0x04, 0x12
        /*0062*/ 	.short	(.L_60 - .L_59)
	.align		4
.L_59:
        /*0064*/ 	.word	index@(_ZN3cub18CUB_300001_SM_10006detail9transform16transform_kernelINS2_10policy_hubILb1EN4cuda3std3__45tupleIJN6thrust24THRUST_300001_SM_1000_NS6detail15normal_iteratorINSA_10device_ptrIfEEEEEEEE10policy1000El14power_operatorSF_JPfEEEvT0_iT1_T2_DpNS2_10kernel_argIT3_EE)
        /*0068*/ 	.word	0x00000000


	//----- nvinfo : EIATTR_MIN_STACK_SIZE
	.align		4
.L_60:
        /*006c*/ 	.byte	0x04, 0x12
        /*006e*/ 	.short	(.L_62 - .L_61)
	.align		4
.L_61:
        /*0070*/ 	.word	index@(_ZN3cub18CUB_300001_SM_10006detail9transform16transform_kernelINS2_10policy_hubILb1EN4cuda3std3__45tupleIJN6thrust24THRUST_300001_SM_1000_NS6detail15normal_iteratorINSA_10device_ptrIfEEEEEEEE10policy1000Ei14power_operatorSF_JPfEEEvT0_iT1_T2_DpNS2_10kernel_argIT3_EE)
        /*0074*/ 	.word	0x00000000


	//----- nvinfo : EIATTR_MIN_STACK_SIZE
	.align		4
.L_62:
        /*0078*/ 	.byte	0x04, 0x12
        /*007a*/ 	.short	(.L_64 - .L_63)
	.align		4
.L_63:
        /*007c*/ 	.word	index@(_ZN3cub18CUB_300001_SM_10006detail11EmptyKernelIvEEvv)
        /*0080*/ 	.word	0x00000000


	//----- nvinfo : EIATTR_MIN_STACK_SIZE
	.align		4
.L_64:
        /*0084*/ 	.byte	0x04, 0x12
        /*0086*/ 	.short	(.L_66 - .L_65)
	.align		4
.L_65:
        /*0088*/ 	.word	index@(_Z13pow_array_gpuPfii)
        /*008c*/ 	.word	0x00000000
.L_66:


//--------------------- .nv.compat                --------------------------
	.section	.nv.compat,"",@"SHT_CUDA_COMPAT_INFO"
	.align	4
        /*0000*/ 	.byte	0x02, 0x09, 0x00, 0x00, 0x02, 0x02, 0x01, 0x00, 0x02, 0x05, 0x05, 0x00, 0x03, 0x07, 0x01, 0x01
        /*0010*/ 	.byte	0x02, 0x03, 0x00, 0x00, 0x02, 0x06, 0x01, 0x00, 0x04, 0x0b, 0x08, 0x00, 0x09, 0x00, 0x00, 0x00
        /*0020*/ 	.byte	0x00, 0x00, 0x00, 0x00


//--------------------- .nv.info._ZN3cub18CUB_300001_SM_10006detail9transform16transform_kernelINS2_10policy_hubILb1EN4cuda3std3__45tupleIJN6thrust24THRUST_300001_SM_1000_NS6detail15normal_iteratorINSA_10device_ptrIfEEEEEEEE10policy1000El14power_operatorSF_JPfEEEvT0_iT1_T2_DpNS2_10kernel_argIT3_EE --------------------------
	.section	.nv.info._ZN3cub18CUB_300001_SM_10006detail9transform16transform_kernelINS2_10policy_hubILb1EN4cuda3std3__45tupleIJN6thrust24THRUST_300001_SM_1000_NS6detail15normal_iteratorINSA_10device_ptrIfEEEEEEEE10policy1000El14power_operatorSF_JPfEEEvT0_iT1_T2_DpNS2_10kernel_argIT3_EE,"",@"SHT_CUDA_INFO"
	.sectionflags	@""
	.align	4


	//----- nvinfo : EIATTR_CUDA_API_VERSION
	.align		4
        /*0000*/ 	.byte	0x04, 0x37
        /*0002*/ 	.short	(.L_68 - .L_67)
.L_67:
        /*0004*/ 	.word	0x00000082


	//----- nvinfo : EIATTR_KPARAM_INFO
	.align		4
.L_68:
        /*0008*/ 	.byte	0x04, 0x17
        /*000a*/ 	.short	(.L_70 - .L_69)
.L_69:
        /*000c*/ 	.word	0x00000000
        /*0010*/ 	.short	0x0004
        /*0012*/ 	.short	0x0018
        /*0014*/ 	.byte	0x00, 0xf0, 0x41, 0x00


	//----- nvinfo : EIATTR_KPARAM_INFO
	.align		4
.L_70:
        /*0018*/ 	.byte	0x04, 0x17
        /*001a*/ 	.short	(.L_72 - .L_71)
.L_71:
        /*001c*/ 	.word	0x00000000
        /*0020*/ 	.short	0x0003
        /*0022*/ 	.short	0x0010
        /*0024*/ 	.byte	0x00, 0xf0, 0x21, 0x00


	//----- nvinfo : EIATTR_KPARAM_INFO
	.align		4
.L_72:
        /*0028*/ 	.byte	0x04, 0x17
        /*002a*/ 	.short	(.L_74 - .L_73)
.L_73:
        /*002c*/ 	.word	0x00000000
        /*0030*/ 	.short	0x0002
        /*0032*/ 	.short	0x000c
        /*0034*/ 	.byte	0x00, 0xf0, 0x11, 0x00


	//----- nvinfo : EIATTR_KPARAM_INFO
	.align		4
.L_74:
        /*0038*/ 	.byte	0x04, 0x17
        /*003a*/ 	.short	(.L_76 - .L_75)
.L_75:
        /*003c*/ 	.word	0x00000000
        /*0040*/ 	.short	0x0001
        /*0042*/ 	.short	0x0008
        /*0044*/ 	.byte	0x00, 0xf0, 0x11, 0x00


	//----- nvinfo : EIATTR_KPARAM_INFO
	.align		4
.L_76:
        /*0048*/ 	.byte	0x04, 0x17
        /*004a*/ 	.short	(.L_78 - .L_77)
.L_77:
        /*004c*/ 	.word	0x00000000
        /*0050*/ 	.short	0x0000
        /*0052*/ 	.short	0x0000
        /*0054*/ 	.byte	0x00, 0xf0, 0x21, 0x00


	//----- nvinfo : EIATTR_SPARSE_MMA_MASK
	.align		4
.L_78:
        /*0058*/ 	.byte	0x03, 0x50
        /*005a*/ 	.short	0x0000


	//----- nvinfo : EIATTR_MAXREG_COUNT
	.align		4
        /*005c*/ 	.byte	0x03, 0x1b
        /*005e*/ 	.short	0x00ff


	//----- nvinfo : EIATTR_MERCURY_ISA_VERSION
	.align		4
        /*0060*/ 	.byte	0x03, 0x5f
        /*0062*/ 	.short	0x0101


	//----- nvinfo : EIATTR_VRC_CTA_INIT_COUNT
	.align		4
        /*0064*/ 	.byte	0x02, 0x4a
	.zero		1
	.zero		1


	//----- nvinfo : EIATTR_EXIT_INSTR_OFFSETS
	.align		4
        /*0068*/ 	.byte	0x04, 0x1c
        /*006a*/ 	.short	(.L_80 - .L_79)


	//   ....[0]....
.L_79:
        /*006c*/ 	.word	0x00000270


	//   ....[1]....
        /*0070*/ 	.word	0x00000790


	//   ....[2]....
        /*0074*/ 	.word	0x00000a80


	//   ....[3]....
        /*0078*/ 	.word	0x00000b30


	//   ....[4]....
        /*007c*/ 	.word	0x00000b50


	//   ....[5]....
        /*0080*/ 	.word	0x00001060


	//   ....[6]....
        /*0084*/ 	.word	0x000011f0


	//   ....[7]....
        /*0088*/ 	.word	0x000012c0


	//   ....[8]....
        /*008c*/ 	.word	0x00001360


	//   ....[9]....
        /*0090*/ 	.word	0x000013b0


	//----- nvinfo : EIATTR_MAX_THREADS
	.align		4
.L_80:
        /*0094*/ 	.byte	0x04, 0x05
        /*0096*/ 	.short	(.L_82 - .L_81)
.L_81:
        /*0098*/ 	.word	0x00000080
        /*009c*/ 	.word	0x00000001
        /*00a0*/ 	.word	0x00000001


	//----- nvinfo : EIATTR_CRS_STACK_SIZE
	.align		4
.L_82:
        /*00a4*/ 	.byte	0x04, 0x1e
        /*00a6*/ 	.short	(.L_84 - .L_83)
.L_83:
        /*00a8*/ 	.word	0x00000000


	//----- nvinfo : EIATTR_CBANK_PARAM_SIZE
	.align		4
.L_84:
        /*00ac*/ 	.byte	0x03, 0x19
        /*00ae*/ 	.short	0x0028


	//----- nvinfo : EIATTR_PARAM_CBANK
	.align		4
        /*00b0*/ 	.byte	0x04, 0x0a
        /*00b2*/ 	.short	(.L_86 - .L_85)
	.align		4
.L_85:
        /*00b4*/ 	.word	index@(.nv.constant0._ZN3cub18CUB_300001_SM_10006detail9transform16transform_kernelINS2_10policy_hubILb1EN4cuda3std3__45tupleIJN6thrust24THRUST_300001_SM_1000_NS6detail15normal_iteratorINSA_10device_ptrIfEEEEEEEE10policy1000El14power_operatorSF_JPfEEEvT0_iT1_T2_DpNS2_10kernel_argIT3_EE)
        /*00b8*/ 	.short	0x0380
        /*00ba*/ 	.short	0x0028


	//----- nvinfo : EIATTR_SW_WAR
	.align		4
.L_86:
        /*00bc*/ 	.byte	0x04, 0x36
        /*00be*/ 	.short	(.L_88 - .L_87)
.L_87:
        /*00c0*/ 	.word	0x00000008
.L_88:


//--------------------- .nv.info._ZN3cub18CUB_300001_SM_10006detail9transform16transform_kernelINS2_10policy_hubILb1EN4cuda3std3__45tupleIJN6thrust24THRUST_300001_SM_1000_NS6detail15normal_iteratorINSA_10device_ptrIfEEEEEEEE10policy1000Ei14power_operatorSF_JPfEEEvT0_iT1_T2_DpNS2_10kernel_argIT3_EE --------------------------
	.section	.nv.info._ZN3cub18CUB_300001_SM_10006detail9transform16transform_kernelINS2_10policy_hubILb1EN4cuda3std3__45tupleIJN6thrust24THRUST_300001_SM_1000_NS6detail15normal_iteratorINSA_10device_ptrIfEEEEEEEE10policy1000Ei14power_operatorSF_JPfEEEvT0_iT1_T2_DpNS2_10kernel_argIT3_EE,"",@"SHT_CUDA_INFO"
	.sectionflags	@""
	.align	4


	//----- nvinfo : EIATTR_CUDA_API_VERSION
	.align		4
        /*0000*/ 	.byte	0x04, 0x37
        /*0002*/ 	.short	(.L_90 - .L_89)
.L_89:
        /*0004*/ 	.word	0x00000082


	//----- nvinfo : EIATTR_KPARAM_INFO
	.align		4
.L_90:
        /*0008*/ 	.byte	0x04, 0x17
        /*000a*/ 	.short	(.L_92 - .L_91)
.L_91:
        /*000c*/ 	.word	0x00000000
        /*0010*/ 	.short	0x0004
        /*0012*/ 	.short	0x0018
        /*0014*/ 	.byte	0x00, 0xf0, 0x41, 0x00


	//----- nvinfo : EIATTR_KPARAM_INFO
	.align		4
.L_92:
        /*0018*/ 	.byte	0x04, 0x17
        /*001a*/ 	.short	(.L_94 - .L_93)
.L_93:
        /*001c*/ 	.word	0x00000000
        /*0020*/ 	.short	0x0003
        /*0022*/ 	.short	0x0010
        /*0024*/ 	.byte	0x00, 0xf0, 0x21, 0x00


	//----- nvinfo : EIATTR_KPARAM_INFO
	.align		4
.L_94:
        /*0028*/ 	.byte	0x04, 0x17
        /*002a*/ 	.short	(.L_96 - .L_95)
.L_95:
        /*002c*/ 	.word	0x00000000
        /*0030*/ 	.short	0x0002
        /*0032*/ 	.short	0x0008
        /*0034*/ 	.byte	0x00, 0xf0, 0x11, 0x00


	//----- nvinfo : EIATTR_KPARAM_INFO
	.align		4
.L_96:
        /*0038*/ 	.byte	0x04, 0x17
        /*003a*/ 	.short	(.L_98 - .L_97)
.L_97:
        /*003c*/ 	.word	0x00000000
        /*0040*/ 	.short	0x0001
        /*0042*/ 	.short	0x0004
        /*0044*/ 	.byte	0x00, 0xf0, 0x11, 0x00


	//----- nvinfo : EIATTR_KPARAM_INFO
	.align		4
.L_98:
        /*0048*/ 	.byte	0x04, 0x17
        /*004a*/ 	.short	(.L_100 - .L_99)
.L_99:
        /*004c*/ 	.word	0x00000000
        /*0050*/ 	.short	0x0000
        /*0052*/ 	.short	0x0000
        /*0054*/ 	.byte	0x00, 0xf0, 0x11, 0x00


	//----- nvinfo : EIATTR_SPARSE_MMA_MASK
	.align		4
.L_100:
        /*0058*/ 	.byte	0x03, 0x50
        /*005a*/ 	.short	0x0000


	//----- nvinfo : EIATTR_MAXREG_COUNT
	.align		4
        /*005c*/ 	.byte	0x03, 0x1b
        /*005e*/ 	.short	0x00ff


	//----- nvinfo : EIATTR_MERCURY_ISA_VERSION
	.align		4
        /*0060*/ 	.byte	0x03, 0x5f
        /*0062*/ 	.short	0x0101


	//----- nvinfo : EIATTR_VRC_CTA_INIT_COUNT
	.align		4
        /*0064*/ 	.byte	0x02, 0x4a
	.zero		1
	.zero		1


	//----- nvinfo : EIATTR_EXIT_INSTR_OFFSETS
	.align		4
        /*0068*/ 	.byte	0x04, 0x1c
        /*006a*/ 	.short	(.L_102 - .L_101)


	//   ....[0]....
.L_101:
        /*006c*/ 	.word	0x000001c0


	//   ....[1]....
        /*0070*/ 	.word	0x000006a0


	//   ....[2]....
        /*0074*/ 	.word	0x00000830


	//   ....[3]....
        /*0078*/ 	.word	0x00000900


	//   ....[4]....
        /*007c*/ 	.word	0x000009a0


	//   ....[5]....
        /*0080*/ 	.word	0x000009f0


	//   ....[6]....
        /*0084*/ 	.word	0x00000a10


	//   ....[7]....
        /*0088*/ 	.word	0x00000f40


	//   ....[8]....
        /*008c*/ 	.word	0x00001110


	//   ....[9]....
        /*0090*/ 	.word	0x000011a0


	//----- nvinfo : EIATTR_MAX_THREADS
	.align		4
.L_102:
        /*0094*/ 	.byte	0x04, 0x05
        /*0096*/ 	.short	(.L_104 - .L_103)
.L_103:
        /*0098*/ 	.word	0x00000080
        /*009c*/ 	.word	0x00000001
        /*00a0*/ 	.word	0x00000001


	//----- nvinfo : EIATTR_CRS_STACK_SIZE
	.align		4
.L_104:
        /*00a4*/ 	.byte	0x04, 0x1e
        /*00a6*/ 	.short	(.L_106 - .L_105)
.L_105:
        /*00a8*/ 	.word	0x00000000


	//----- nvinfo : EIATTR_CBANK_PARAM_SIZE
	.align		4
.L_106:
        /*00ac*/ 	.byte	0x03, 0x19
        /*00ae*/ 	.short	0x0028


	//----- nvinfo : EIATTR_PARAM_CBANK
	.align		4
        /*00b0*/ 	.byte	0x04, 0x0a
        /*00b2*/ 	.short	(.L_108 - .L_107)
	.align		4
.L_107:
        /*00b4*/ 	.word	index@(.nv.constant0._ZN3cub18CUB_300001_SM_10006detail9transform16transform_kernelINS2_10policy_hubILb1EN4cuda3std3__45tupleIJN6thrust24THRUST_300001_SM_1000_NS6detail15normal_iteratorINSA_10device_ptrIfEEEEEEEE10policy1000Ei14power_operatorSF_JPfEEEvT0_iT1_T2_DpNS2_10kernel_argIT3_EE)
        /*00b8*/ 	.short	0x0380
        /*00ba*/ 	.short	0x0028


	//----- nvinfo : EIATTR_SW_WAR
	.align		4
.L_108:
        /*00bc*/ 	.byte	0x04, 0x36
        /*00be*/ 	.short	(.L_110 - .L_109)
.L_109:
        /*00c0*/ 	.word	0x00000008
.L_110:


//--------------------- .nv.info._ZN3cub18CUB_300001_SM_10006detail11EmptyKernelIvEEvv --------------------------
	.section	.nv.info._ZN3cub18CUB_300001_SM_10006detail11EmptyKernelIvEEvv,"",@"SHT_CUDA_INFO"
	.sectionflags	@""
	.align	4


	//----- nvinfo : EIATTR_CUDA_API_VERSION
	.align		4
        /*0000*/ 	.byte	0x04, 0x37
        /*0002*/ 	.short	(.L_112 - .L_111)
.L_111:
        /*0004*/ 	.word	0x00000082


	//----- nvinfo : EIATTR_SPARSE_MMA_MASK
	.align		4
.L_112:
        /*0008*/ 	.byte	0x03, 0x50
        /*000a*/ 	.short	0x0000


	//----- nvinfo : EIATTR_MAXREG_COUNT
	.align		4
        /*000c*/ 	.byte	0x03, 0x1b
        /*000e*/ 	.short	0x00ff


	//----- nvinfo : EIATTR_MERCURY_ISA_VERSION
	.align		4
        /*0010*/ 	.byte	0x03, 0x5f
        /*0012*/ 	.short	0x0101


	//----- nvinfo : EIATTR_VRC_CTA_INIT_COUNT
	.align		4
        /*0014*/ 	.byte	0x02, 0x4a
	.zero		1
	.zero		1


	//----- nvinfo : EIATTR_EXIT_INSTR_OFFSETS
	.align		4
        /*0018*/ 	.byte	0x04, 0x1c
        /*001a*/ 	.short	(.L_114 - .L_113)


	//   ....[0]....
.L_113:
        /*001c*/ 	.word	0x00000010


	//----- nvinfo : EIATTR_SW_WAR
	.align		4
.L_114:
        /*0020*/ 	.byte	0x04, 0x36
        /*0022*/ 	.short	(.L_116 - .L_115)
.L_115:
        /*0024*/ 	.word	0x00000008
.L_116:


//--------------------- .nv.info._Z13pow_array_gpuPfii --------------------------
	.section	.nv.info._Z13pow_array_gpuPfii,"",@"SHT_CUDA_INFO"
	.sectionflags	@""
	.align	4


	//----- nvinfo : EIATTR_CUDA_API_VERSION
	.align		4
        /*0000*/ 	.byte	0x04, 0x37
        /*0002*/ 	.short	(.L_118 - .L_117)
.L_117:
        /*0004*/ 	.word	0x00000082


	//----- nvinfo : EIATTR_KPARAM_INFO
	.align		4
.L_118:
        /*0008*/ 	.byte	0x04, 0x17
        /*000a*/ 	.short	(.L_120 - .L_119)
.L_119:
        /*000c*/ 	.word	0x00000000
        /*0010*/ 	.short	0x0002
        /*0012*/ 	.short	0x000c
        /*0014*/ 	.byte	0x00, 0xf0, 0x11, 0x00


	//----- nvinfo : EIATTR_KPARAM_INFO
	.align		4
.L_120:
        /*0018*/ 	.byte	0x04, 0x17
        /*001a*/ 	.short	(.L_122 - .L_121)
.L_121:
        /*001c*/ 	.word	0x00000000
        /*0020*/ 	.short	0x0001
        /*0022*/ 	.short	0x0008
        /*0024*/ 	.byte	0x00, 0xf0, 0x11, 0x00


	//----- nvinfo : EIATTR_KPARAM_INFO
	.align		4
.L_122:
        /*0028*/ 	.byte	0x04, 0x17
        /*002a*/ 	.short	(.L_124 - .L_123)
.L_123:
        /*002c*/ 	.word	0x00000000
        /*0030*/ 	.short	0x0000
        /*0032*/ 	.short	0x0000
        /*0034*/ 	.byte	0x00, 0xf5, 0x21, 0x00


	//----- nvinfo : EIATTR_SPARSE_MMA_MASK
	.align		4
.L_124:
        /*0038*/ 	.byte	0x03, 0x50
        /*003a*/ 	.short	0x0000


	//----- nvinfo : EIATTR_MAXREG_COUNT
	.align		4
        /*003c*/ 	.byte	0x03, 0x1b
        /*003e*/ 	.short	0x00ff


	//----- nvinfo : EIATTR_MERCURY_ISA_VERSION
	.align		4
        /*0040*/ 	.byte	0x03, 0x5f
        /*0042*/ 	.short	0x0101


	//----- nvinfo : EIATTR_VRC_CTA_INIT_COUNT
	.align		4
        /*0044*/ 	.byte	0x02, 0x4a
	.zero		1
	.zero		1


	//----- nvinfo : EIATTR_EXIT_INSTR_OFFSETS
	.align		4
        /*0048*/ 	.byte	0x04, 0x1c
        /*004a*/ 	.short	(.L_126 - .L_125)


	//   ....[0]....
.L_125:
        /*004c*/ 	.word	0x00000070


	//   ....[1]....
        /*0050*/ 	.word	0x000004f0


	//----- nvinfo : EIATTR_CBANK_PARAM_SIZE
	.align		4
.L_126:
        /*0054*/ 	.byte	0x03, 0x19
        /*0056*/ 	.short	0x0010


	//----- nvinfo : EIATTR_PARAM_CBANK
	.align		4
        /*0058*/ 	.byte	0x04, 0x0a
        /*005a*/ 	.short	(.L_128 - .L_127)
	.align		4
.L_127:
        /*005c*/ 	.word	index@(.nv.constant0._Z13pow_array_gpuPfii)
        /*0060*/ 	.short	0x0380
        /*0062*/ 	.short	0x0010


	//----- nvinfo : EIATTR_SW_WAR
	.align		4
.L_128:
        /*0064*/ 	.byte	0x04, 0x36
        /*0066*/ 	.short	(.L_130 - .L_129)
.L_129:
        /*0068*/ 	.word	0x00000008
.L_130:


//--------------------- .nv.callgraph             --------------------------
	.section	.nv.callgraph,"",@"SHT_CUDA_CALLGRAPH"
	.align	4
	.sectionentsize	8
	.align		4
        /*0000*/ 	.word	0x00000000
	.align		4
        /*0004*/ 	.word	0xffffffff
	.align		4
        /*0008*/ 	.word	0x00000000
	.align		4
        /*000c*/ 	.word	0xfffffffe
	.align		4
        /*0010*/ 	.word	0x00000000
	.align		4
        /*0014*/ 	.word	0xfffffffd
	.align		4
        /*0018*/ 	.word	0x00000000
	.align		4
        /*001c*/ 	.word	0xfffffffc


//--------------------- .nv.constant4             --------------------------
	.section	.nv.constant4,"a",@progbits
	.align	8
	.align		8
.nv.constant4:
        /*0000*/ 	.dword	_ZN34_INTERNAL_25bb393c_4_k_cu_54db69b54cuda3std3__45__cpo5beginE
	.align		8
        /*0008*/ 	.dword	_ZN34_INTERNAL_25bb393c_4_k_cu_54db69b54cuda3std3__45__cpo3endE
	.align		8
        /*0010*/ 	.dword	_ZN34_INTERNAL_25bb393c_4_k_cu_54db69b54cuda3std3__45__cpo6cbeginE
	.align		8
        /*0018*/ 	.dword	_ZN34_INTERNAL_25bb393c_4_k_cu_54db69b54cuda3std3__45__cpo4cendE
	.align		8
        /*0020*/ 	.dword	_ZN34_INTERNAL_25bb393c_4_k_cu_54db69b54cuda3std3__45__cpo6rbeginE
	.align		8
        /*0028*/ 	.dword	_ZN34_INTERNAL_25bb393c_4_k_cu_54db69b54cuda3std3__45__cpo4rendE
	.align		8
        /*0030*/ 	.dword	_ZN34_INTERNAL_25bb393c_4_k_cu_54db69b54cuda3std3__45__cpo7crbeginE
	.align		8
        /*0038*/ 	.dword	_ZN34_INTERNAL_25bb393c_4_k_cu_54db69b54cuda3std3__45__cpo5crendE
	.align		8
        /*0040*/ 	.dword	_ZN34_INTERNAL_25bb393c_4_k_cu_54db69b54cuda3std3__436_GLOBAL__N__25bb393c_4_k_cu_54db69b56ignoreE
	.align		8
        /*0048*/ 	.dword	_ZN34_INTERNAL_25bb393c_4_k_cu_54db69b54cuda3std3__419piecewise_constructE
	.align		8
        /*0050*/ 	.dword	_ZN34_INTERNAL_25bb393c_4_k_cu_54db69b54cuda3std3__48in_placeE
	.align		8
        /*0058*/ 	.dword	_ZN34_INTERNAL_25bb393c_4_k_cu_54db69b54cuda3std3__420unreachable_sentinelE
	.align		8
        /*0060*/ 	.dword	_ZN34_INTERNAL_25bb393c_4_k_cu_54db69b54cuda3std3__47nulloptE
	.align		8
        /*0068*/ 	.dword	_ZN34_INTERNAL_25bb393c_4_k_cu_54db69b54cuda3std3__48unexpectE
	.align		8
        /*0070*/ 	.dword	_ZN34_INTERNAL_25bb393c_4_k_cu_54db69b54cuda3std6ranges3__45__cpo4swapE
	.align		8
        /*0078*/ 	.dword	_ZN34_INTERNAL_25bb393c_4_k_cu_54db69b54cuda3std6ranges3__45__cpo9iter_moveE
	.align		8
        /*0080*/ 	.dword	_ZN34_INTERNAL_25bb393c_4_k_cu_54db69b54cuda3std6ranges3__45__cpo5beginE
	.align		8
        /*0088*/ 	.dword	_ZN34_INTERNAL_25bb393c_4_k_cu_54db69b54cuda3std6ranges3__45__cpo3endE
	.align		8
        /*0090*/ 	.dword	_ZN34_INTERNAL_25bb393c_4_k_cu_54db69b54cuda3std6ranges3__45__cpo6cbeginE
	.align		8
        /*0098*/ 	.dword	_ZN34_INTERNAL_25bb393c_4_k_cu_54db69b54cuda3std6ranges3__45__cpo4cendE
	.align		8
        /*00a0*/ 	.dword	_ZN34_INTERNAL_25bb393c_4_k_cu_54db69b54cuda3std6ranges3__45__cpo7advanceE
	.align		8
        /*00a8*/ 	.dword	_ZN34_INTERNAL_25bb393c_4_k_cu_54db69b54cuda3std6ranges3__45__cpo9iter_swapE
	.align		8
        /*00b0*/ 	.dword	_ZN34_INTERNAL_25bb393c_4_k_cu_54db69b54cuda3std6ranges3__45__cpo4nextE
	.align		8
        /*00b8*/ 	.dword	_ZN34_INTERNAL_25bb393c_4_k_cu_54db69b54cuda3std6ranges3__45__cpo4prevE
	.align		8
        /*00c0*/ 	.dword	_ZN34_INTERNAL_25bb393c_4_k_cu_54db69b54cuda3std6ranges3__45__cpo4dataE
	.align		8
        /*00c8*/ 	.dword	_ZN34_INTERNAL_25bb393c_4_k_cu_54db69b54cuda3std6ranges3__45__cpo5cdataE
	.align		8
        /*00d0*/ 	.dword	_ZN34_INTERNAL_25bb393c_4_k_cu_54db69b54cuda3std6ranges3__45__cpo4sizeE
	.align		8
        /*00d8*/ 	.dword	_ZN34_INTERNAL_25bb393c_4_k_cu_54db69b54cuda3std6ranges3__45__cpo5ssizeE
	.align		8
        /*00e0*/ 	.dword	_ZN34_INTERNAL_25bb393c_4_k_cu_54db69b54cuda3std6ranges3__45__cpo8distanceE
	.align		8
        /*00e8*/ 	.dword	_ZN34_INTERNAL_25bb393c_4_k_cu_54db69b56thrust24THRUST_300001_SM_1000_NS8cuda_cub3parE
	.align		8
        /*00f0*/ 	.dword	_ZN34_INTERNAL_25bb393c_4_k_cu_54db69b56thrust24THRUST_300001_SM_1000_NS8cuda_cub10par_nosyncE
	.align		8
        /*00f8*/ 	.dword	_ZN34_INTERNAL_25bb393c_4_k_cu_54db69b56thrust24THRUST_300001_SM_1000_NS6system6detail10sequential3seqE
	.align		8
        /*0100*/ 	.dword	_ZN34_INTERNAL_25bb393c_4_k_cu_54db69b56thrust24THRUST_300001_SM_1000_NS12placeholders2_1E
	.align		8
        /*0108*/ 	.dword	_ZN34_INTERNAL_25bb393c_4_k_cu_54db69b56thrust24THRUST_300001_SM_1000_NS12placeholders2_2E
	.align		8
        /*0110*/ 	.dword	_ZN34_INTERNAL_25bb393c_4_k_cu_54db69b56thrust24THRUST_300001_SM_1000_NS12placeholders2_3E
	.align		8
        /*0118*/ 	.dword	_ZN34_INTERNAL_25bb393c_4_k_cu_54db69b56thrust24THRUST_300001_SM_1000_NS12placeholders2_4E
	.align		8
        /*0120*/ 	.dword	_ZN34_INTERNAL_25bb393c_4_k_cu_54db69b56thrust24THRUST_300001_SM_1000_NS12placeholders2_5E
	.align		8
        /*0128*/ 	.dword	_ZN34_INTERNAL_25bb393c_4_k_cu_54db69b56thrust24THRUST_300001_SM_1000_NS12placeholders2_6E
	.align		8
        /*0130*/ 	.dword	_ZN34_INTERNAL_25bb393c_4_k_cu_54db69b56thrust24THRUST_300001_SM_1000_NS12placeholders2_7E
	.align		8
        /*0138*/ 	.dword	_ZN34_INTERNAL_25bb393c_4_k_cu_54db69b56thrust24THRUST_300001_SM_1000_NS12placeholders2_8E
	.align		8
        /*0140*/ 	.dword	_ZN34_INTERNAL_25bb393c_4_k_cu_54db69b56thrust24THRUST_300001_SM_1000_NS12placeholders2_9E
	.align		8
        /*0148*/ 	.dword	_ZN34_INTERNAL_25bb393c_4_k_cu_54db69b56thrust24THRUST_300001_SM_1000_NS12placeholders3_10E
	.align		8
        /*0150*/ 	.dword	_ZN34_INTERNAL_25bb393c_4_k_cu_54db69b56thrust24THRUST_300001_SM_1000_NS3seqE


//--------------------- .text._ZN3cub18CUB_300001_SM_10006detail9transform16transform_kernelINS2_10policy_hubILb1EN4cuda3std3__45tupleIJN6thrust24THRUST_300001_SM_1000_NS6detail15normal_iteratorINSA_10device_ptrIfEEEEEEEE10policy1000El14power_operatorSF_JPfEEEvT0_iT1_T2_DpNS2_10kernel_argIT3_EE --------------------------
	.section	.text._ZN3cub18CUB_300001_SM_10006detail9transform16transform_kernelINS2_10policy_hubILb1EN4cuda3std3__45tupleIJN6thrust24THRUST_300001_SM_1000_NS6detail15normal_iteratorINSA_10device_ptrIfEEEEEEEE10policy1000El14power_operatorSF_JPfEEEvT0_iT1_T2_DpNS2_10kernel_argIT3_EE,"ax",@progbits
	.align	128
        .global         _ZN3cub18CUB_300001_SM_10006detail9transform16transform_kernelINS2_10policy_hubILb1EN4cuda3std3__45tupleIJN6thrust24THRUST_300001_SM_1000_NS6detail15normal_iteratorINSA_10device_ptrIfEEEEEEEE10policy1000El14power_operatorSF_JPfEEEvT0_iT1_T2_DpNS2_10kernel_argIT3_EE
        .type           _ZN3cub18CUB_300001_SM_10006detail9transform16transform_kernelINS2_10policy_hubILb1EN4cuda3std3__45tupleIJN6thrust24THRUST_300001_SM_1000_NS6detail15normal_iteratorINSA_10device_ptrIfEEEEEEEE10policy1000El14power_operatorSF_JPfEEEvT0_iT1_T2_DpNS2_10kernel_argIT3_EE,@function
        .size           _ZN3cub18CUB_300001_SM_10006detail9transform16transform_kernelINS2_10policy_hubILb1EN4cuda3std3__45tupleIJN6thrust24THRUST_300001_SM_1000_NS6detail15normal_iteratorINSA_10device_ptrIfEEEEEEEE10policy1000El14power_operatorSF_JPfEEEvT0_iT1_T2_DpNS2_10kernel_argIT3_EE,(.L_x_67 - _ZN3cub18CUB_300001_SM_10006detail9transform16transform_kernelINS2_10policy_hubILb1EN4cuda3std3__45tupleIJN6thrust24THRUST_300001_SM_1000_NS6detail15normal_iteratorINSA_10device_ptrIfEEEEEEEE10policy1000El14power_operatorSF_JPfEEEvT0_iT1_T2_DpNS2_10kernel_argIT3_EE)
        .other          _ZN3cub18CUB_300001_SM_10006detail9transform16transform_kernelINS2_10policy_hubILb1EN4cuda3std3__45tupleIJN6thrust24THRUST_300001_SM_1000_NS6detail15normal_iteratorINSA_10device_ptrIfEEEEEEEE10policy1000El14power_operatorSF_JPfEEEvT0_iT1_T2_DpNS2_10kernel_argIT3_EE,@"STO_CUDA_ENTRY STV_DEFAULT"
_ZN3cub18CUB_300001_SM_10006detail9transform16transform_kernelINS2_10policy_hubILb1EN4cuda3std3__45tupleIJN6thrust24THRUST_300001_SM_1000_NS6detail15normal_iteratorINSA_10device_ptrIfEEEEEEEE10policy1000El14power_operatorSF_JPfEEEvT0_iT1_T2_DpNS2_10kernel_argIT3_EE:
.text._ZN3cub18CUB_300001_SM_10006detail9transform16transform_kernelINS2_10policy_hubILb1EN4cuda3std3__45tupleIJN6thrust24THRUST_300001_SM_1000_NS6detail15normal_iteratorINSA_10device_ptrIfEEEEEEEE10policy1000El14power_operatorSF_JPfEEEvT0_iT1_T2_DpNS2_10kernel_argIT3_EE:
[----:B------:R-:W-:Y:S08]  /*0000*/  LDC R1, c[0x0][0x37c] ;  /* 0x0000df00ff017b82 */ /* 0x000ff00000000800 */
[----:B------:R-:W0:Y:S01]  /*0010*/  LDC R6, c[0x0][0x388] ;  /* 0x0000e200ff067b82 */ /* 0x000e220000000800 */
[----:B------:R-:W1:Y:S01]  /*0020*/  LDCU.64 UR6, c[0x0][0x380] ;  /* 0x00007000ff0677ac */ /* 0x000e620008000a00 */
[----:B------:R-:W2:Y:S01]  /*0030*/  S2R R7, SR_TID.X ;  /* 0x0000000000077919 */ /* 0x000ea20000002100 */
[----:B------:R-:W-:Y:S01]  /*0040*/  BSSY.RECONVERGENT B0, `(.L_x_0) ;  /* 0x0000020000007945 */ /* 0x000fe20003800200 */
[----:B------:R-:W3:Y:S04]  /*0050*/  LDCU.128 UR8, c[0x0][0x390] ;  /* 0x00007200ff0877ac */ /* 0x000ee80008000c00 */
[----:B------:R-:W4:Y:S01]  /*0060*/  S2UR UR4, SR_CTAID.X ;  /* 0x00000000000479c3 */ /* 0x000f220000002500 */
[----:B0-----:R-:W-:-:S05]  /*0070*/  IMAD.SHL.U32 R5, R6, 0x80, RZ ;  /* 0x0000008006057824 */ /* 0x001fca00078e00ff */
[----:B------:R-:W-:Y:S01]  /*0080*/  SHF.R.S32.HI R0, RZ, 0x1f, R5 ;  /* 0x0000001fff007819 */ /* 0x000fe20000011405 */
[----:B----4-:R-:W-:Y:S01]  /*0090*/  IMAD.WIDE.U32 R2, R5, UR4, RZ ;  /* 0x0000000405027c25 */ /* 0x010fe2000f8e00ff */
[----:B--2---:R-:W-:-:S03]  /*00a0*/  SHF.L.U32 R9, R7, 0x7, RZ ;  /* 0x0000000707097819 */ /* 0x004fc600000006ff */
[----:B------:R-:W-:Y:S01]  /*00b0*/  IMAD R11, R0, UR4, RZ ;  /* 0x00000004000b7c24 */ /* 0x000fe2000f8e02ff */
[----:B-1----:R-:W-:-:S03]  /*00c0*/  IADD3 R4, P1, PT, -R2, UR6, RZ ;  /* 0x0000000602047c10 */ /* 0x002fc6000ff3e1ff */
[----:B------:R-:W-:Y:S01]  /*00d0*/  IMAD.IADD R11, R3, 0x1, R11 ;  /* 0x00000001030b7824 */ /* 0x000fe200078e020b */
[----:B------:R-:W-:-:S04]  /*00e0*/  ISETP.LT.U32.AND P0, PT, R4, R5, PT ;  /* 0x000000050400720c */ /* 0x000fc80003f01070 */
[----:B------:R-:W-:Y:S01]  /*00f0*/  IADD3.X R3, PT, PT, ~R11, UR7, RZ, P1, !PT ;  /* 0x000000070b037c10 */ /* 0x000fe20008ffe5ff */
[----:B------:R-:W0:Y:S01]  /*0100*/  LDCU.64 UR6, c[0x0][0x358] ;  /* 0x00006b00ff0677ac */ /* 0x000e220008000a00 */
[C---:B------:R-:W-:Y:S02]  /*0110*/  SHF.L.U64.HI R8, R2.reuse, 0x2, R11 ;  /* 0x0000000202087819 */ /* 0x040fe4000001020b */
[----:B------:R-:W-:Y:S02]  /*0120*/  ISETP.LT.AND.EX P0, PT, R3, R0, PT, P0 ;  /* 0x000000000300720c */ /* 0x000fe40003f01300 */
[----:B------:R-:W-:Y:S02]  /*0130*/  SHF.L.U32 R3, R2, 0x2, RZ ;  /* 0x0000000202037819 */ /* 0x000fe400000006ff */
[----:B------:R-:W-:Y:S02]  /*0140*/  SEL R0, R4, R5, P0 ;  /* 0x0000000504007207 */ /* 0x000fe40000000000 */
[----:B---3--:R-:W-:-:S02]  /*0150*/  IADD3 R4, P2, PT, R3, UR10, RZ ;  /* 0x0000000a03047c10 */ /* 0x008fc4000ff5e0ff */
[----:B------:R-:W-:Y:S01]  /*0160*/  IADD3 R2, P3, PT, R3, UR8, RZ ;  /* 0x0000000803027c10 */ /* 0x000fe2000ff7e0ff */
[----:B------:R-:W-:Y:S01]  /*0170*/  IMAD.SHL.U32 R10, R0, 0x4, RZ ;  /* 0x00000004000a7824 */ /* 0x000fe200078e00ff */
[----:B------:R-:W-:Y:S02]  /*0180*/  ISETP.NE.AND P0, PT, R5, R0, PT ;  /* 0x000000000500720c */ /* 0x000fe40003f05270 */
[C---:B------:R-:W-:Y:S02]  /*0190*/  IADD3.X R5, PT, PT, R8.reuse, UR11, RZ, P2, !PT ;  /* 0x0000000b08057c10 */ /* 0x040fe400097fe4ff */
[----:B------:R-:W-:Y:S02]  /*01a0*/  ISETP.GE.AND P1, PT, R9, R10, PT ;  /* 0x0000000a0900720c */ /* 0x000fe40003f26270 */
[----:B------:R-:W-:-:S11]  /*01b0*/  IADD3.X R3, PT, PT, R8, UR9, RZ, P3, !PT ;  /* 0x0000000908037c10 */ /* 0x000fd60009ffe4ff */
[----:B0-----:R-:W-:Y:S05]  /*01c0*/  @P1 BRA `(.L_x_1) ;  /* 0x00000000001c1947 */ /* 0x001fea0003800000 */
[----:B------:R-:W-:-:S07]  /*01d0*/  IMAD.MOV.U32 R11, RZ, RZ, R9 ;  /* 0x000000ffff0b7224 */ /* 0x000fce00078e0009 */
.L_x_2:
[C---:B------:R-:W-:Y:S01]  /*01e0*/  IADD3 R8, P1, PT, R11.reuse, R4, RZ ;  /* 0x000000040b087210 */ /* 0x040fe20007f3e0ff */
[----:B------:R-:W-:-:S03]  /*01f0*/  VIADD R11, R11, 0x4000 ;  /* 0x000040000b0b7836 */ /* 0x000fc60000000000 */
[----:B------:R-:W-:Y:S02]  /*0200*/  IADD3.X R9, PT, PT, RZ, R5, RZ, P1, !PT ;  /* 0x00000005ff097210 */ /* 0x000fe40000ffe4ff */
[----:B------:R-:W-:-:S03]  /*0210*/  ISETP.GE.AND P1, PT, R11, R10, PT ;  /* 0x0000000a0b00720c */ /* 0x000fc60003f26270 */
[----:B------:R0:W-:Y:S10]  /*0220*/  CCTL.E.PF2 [R8] ;  /* 0x000000000800798f */ /* 0x0001f40000800100 */
[----:B0-----:R-:W-:Y:S05]  /*0230*/  @!P1 BRA `(.L_x_2) ;  /* 0xfffffffc00e89947 */ /* 0x001fea000383ffff */
.L_x_1:
[----:B------:R-:W-:Y:S05]  /*0240*/  BSYNC.RECONVERGENT B0 ;  /* 0x0000000000007941 */ /* 0x000fea0003800200 */
.L_x_0:
[----:B------:R-:W-:Y:S05]  /*0250*/  @!P0 BRA `(.L_x_3) ;  /* 0x0000000800388947 */ /* 0x000fea0003800000 */
[----:B------:R-:W-:-:S13]  /*0260*/  ISETP.GE.AND P0, PT, R6, 0x1, PT ;  /* 0x000000010600780c */ /* 0x000fda0003f06270 */
[----:B------:R-:W-:Y:S05]  /*0270*/  @!P0 EXIT ;  /* 0x000000000000894d */ /* 0x000fea0003800000 */
[----:B------:R-:W0:Y:S02]  /*0280*/  LDC R8, c[0x0][0x38c] ;  /* 0x0000e300ff087b82 */ /* 0x000e240000000800 */
[----:B0-----:R-:W-:-:S13]  /*0290*/  ISETP.GE.AND P0, PT, R8, 0x1, PT ;  /* 0x000000010800780c */ /* 0x001fda0003f06270 */
[----:B------:R-:W-:Y:S05]  /*02a0*/  @!P0 BRA `(.L_x_4) ;  /* 0x0000000400408947 */ /* 0x000fea0003800000 */
[C---:B------:R-:W-:Y:S02]  /*02b0*/  LOP3.LUT R14, R8.reuse, 0x3, RZ, 0xc0, !PT ;  /* 0x00000003080e7812 */ /* 0x040fe400078ec0ff */
[----:B------:R-:W-:Y:S01]  /*02c0*/  LOP3.LUT R6, R8, 0x7ffffffc, RZ, 0xc0, !PT ;  /* 0x7ffffffc08067812 */ /* 0x000fe200078ec0ff */
[----:B------:R-:W-:-:S07]  /*02d0*/  HFMA2 R8, -RZ, RZ, 0, 0 ;  /* 0x00000000ff087431 */ /* 0x000fce00000001ff */
.L_x_13:
[----:B------:R-:W-:Y:S01]  /*02e0*/  IMAD R9, R8, 0x80, R7 ;  /* 0x0000008008097824 */ /* 0x000fe200078e0207 */
[----:B------:R-:W-:Y:S04]  /*02f0*/  BSSY.RECONVERGENT B0, `(.L_x_5) ;  /* 0x0000046000007945 */ /* 0x000fe80003800200 */
[----:B------:R-:W-:-:S13]  /*0300*/  ISETP.GE.AND P0, PT, R9, R0, PT ;  /* 0x000000000900720c */ /* 0x000fda0003f06270 */
[----:B0----5:R-:W-:Y:S05]  /*0310*/  @P0 BRA `(.L_x_6) ;  /* 0x00000004000c0947 */ /* 0x021fea0003800000 */
[----:B------:R-:W-:Y:S01]  /*0320*/  IMAD.WIDE R10, R9, 0x4, R4 ;  /* 0x00000004090a7825 */ /* 0x000fe200078e0204 */
[----:B------:R-:W0:Y:S05]  /*0330*/  LDCU UR4, c[0x0][0x38c] ;  /* 0x00007180ff0477ac */ /* 0x000e2a0008000800 */
[----:B------:R1:W5:Y:S01]  /*0340*/  LDG.E R10, desc[UR6][R10.64] ;  /* 0x000000060a0a7981 */ /* 0x000362000c1e1900 */
[----:B------:R-:W-:Y:S01]  /*0350*/  MOV R15, 0x3f800000 ;  /* 0x3f800000000f7802 */ /* 0x000fe20000000f00 */
[----:B0-----:R-:W-:-:S09]  /*0360*/  UISETP.GE.U32.AND UP0, UPT, UR4, 0x4, UPT ;  /* 0x000000040400788c */ /* 0x001fd2000bf06070 */
[----:B-1----:R-:W-:Y:S05]  /*0370*/  BRA.U !UP0, `(.L_x_7) ;  /* 0x0000000108cc7547 */ /* 0x002fea000b800000 */
[----:B------:R-:W-:Y:S01]  /*0380*/  ISETP.GT.AND P0, PT, R6, RZ, PT ;  /* 0x000000ff0600720c */ /* 0x000fe20003f04270 */
[----:B------:R-:W-:Y:S01]  /*0390*/  UMOV UR4, URZ ;  /* 0x000000ff00047c82 */ /* 0x000fe20008000000 */
[----:B------:R-:W-:-:S11]  /*03a0*/  IMAD.MOV.U32 R15, RZ, RZ, 0x3f800000 ;  /* 0x3f800000ff0f7424 */ /* 0x000fd600078e00ff */
[----:B------:R-:W-:Y:S05]  /*03b0*/  @!P0 BRA `(.L_x_8) ;  /* 0x0000000000a08947 */ /* 0x000fea0003800000 */
[----:B------:R-:W-:Y:S02]  /*03c0*/  IADD3 R11, PT, PT, R6, -UR4, RZ ;  /* 0x80000004060b7c10 */ /* 0x000fe4000fffe0ff */
[----:B------:R-:W-:Y:S02]  /*03d0*/  PLOP3.LUT P0, PT, PT, PT, PT, 0x80, 0x8 ;  /* 0x000000000008781c */ /* 0x000fe40003f0f070 */
[----:B------:R-:W-:-:S13]  /*03e0*/  ISETP.GT.AND P1, PT, R11, 0xc, PT ;  /* 0x0000000c0b00780c */ /* 0x000fda0003f24270 */
[----:B------:R-:W-:Y:S05]  /*03f0*/  @!P1 BRA `(.L_x_9) ;  /* 0x0000000000549947 */ /* 0x000fea0003800000 */
[----:B------:R-:W-:Y:S01]  /*0400*/  PLOP3.LUT P0, PT, PT, PT, PT, 0x8, 0x80 ;  /* 0x000000000080781c */ /* 0x000fe20003f0e170 */
[----:B------:R-:W-:-:S12]  /*0410*/  VIADD R11, R6, 0xfffffff4 ;  /* 0xfffffff4060b7836 */ /* 0x000fd80000000000 */
.L_x_10:
[----:B-----5:R-:W-:Y:S01]  /*0420*/  FMUL R15, R10, R15 ;  /* 0x0000000f0a0f7220 */ /* 0x020fe20000400000 */
[----:B------:R-:W-:-:S03]  /*0430*/  UIADD3 UR4, UPT, UPT, UR4, 0x10, URZ ;  /* 0x0000001004047890 */ /* 0x000fc6000fffe0ff */
[----:B------:R-:W-:-:S03]  /*0440*/  FMUL R15, R10, R15 ;  /* 0x0000000f0a0f7220 */ /* 0x000fc60000400000 */
[----:B------:R-:W-:Y:S01]  /*0450*/  ISETP.LE.AND P1, PT, R11, UR4, PT ;  /* 0x000000040b007c0c */ /* 0x000fe2000bf23270 */
[----:B------:R-:W-:-:S04]  /*0460*/  FMUL R15, R10, R15 ;  /* 0x0000000f0a0f7220 */ /* 0x000fc80000400000 */
        /* <DEDUP_REMOVED lines=12> */
[----:B------:R-:W-:Y:S01]  /*0530*/  FMUL R15, R10, R15 ;  /* 0x0000000f0a0f7220 */ /* 0x000fe20000400000 */
[----:B------:R-:W-:Y:S06]  /*0540*/  @!P1 BRA `(.L_x_10) ;  /* 0xfffffffc00b49947 */ /* 0x000fec000383ffff */
.L_x_9:
[----:B------:R-:W-:-:S04]  /*0550*/  IADD3 R11, PT, PT, R6, -UR4, RZ ;  /* 0x80000004060b7c10 */ /* 0x000fc8000fffe0ff */
[----:B------:R-:W-:-:S13]  /*0560*/  ISETP.GT.AND P1, PT, R11, 0x4, PT ;  /* 0x000000040b00780c */ /* 0x000fda0003f24270 */
[----:B------:R-:W-:Y:S05]  /*0570*/  @!P1 BRA `(.L_x_11) ;  /* 0x0000000000289947 */ /* 0x000fea0003800000 */
[C---:B-----5:R-:W-:Y:S01]  /*0580*/  FMUL R15, R10.reuse, R15 ;  /* 0x0000000f0a0f7220 */ /* 0x060fe20000400000 */
[----:B------:R-:W-:Y:S01]  /*0590*/  PLOP3.LUT P0, PT, PT, PT, PT, 0x8, 0x80 ;  /* 0x000000000080781c */ /* 0x000fe20003f0e170 */
[----:B------:R-:W-:Y:S02]  /*05a0*/  UIADD3 UR4, UPT, UPT, UR4, 0x8, URZ ;  /* 0x0000000804047890 */ /* 0x000fe4000fffe0ff */
[----:B------:R-:W-:-:S04]  /*05b0*/  FMUL R15, R10, R15 ;  /* 0x0000000f0a0f7220 */ /* 0x000fc80000400000 */
[----:B------:R-:W-:-:S04]  /*05c0*/  FMUL R15, R10, R15 ;  /* 0x0000000f0a0f7220 */ /* 0x000fc80000400000 */
[----:B------:R-:W-:-:S04]  /*05d0*/  FMUL R15, R10, R15 ;  /* 0x0000000f0a0f7220 */ /* 0x000fc80000400000 */
[----:B------:R-:W-:-:S04]  /*05e0*/  FMUL R15, R10, R15 ;  /* 0x0000000f0a0f7220 */ /* 0x000fc80000400000 */
[----:B------:R-:W-:-:S04]  /*05f0*/  FMUL R15, R10, R15 ;  /* 0x0000000f0a0f7220 */ /* 0x000fc80000400000 */
[----:B------:R-:W-:-:S04]  /*0600*/  FMUL R15, R10, R15 ;  /* 0x0000000f0a0f7220 */ /* 0x000fc80000400000 */
[----:B------:R-:W-:-:S07]  /*0610*/  FMUL R15, R10, R15 ;  /* 0x0000000f0a0f7220 */ /* 0x000fce0000400000 */
.L_x_11:
[----:B------:R-:W-:-:S13]  /*0620*/  ISETP.NE.OR P0, PT, R6, UR4, P0 ;  /* 0x0000000406007c0c */ /* 0x000fda0008705670 */
[----:B------:R-:W-:Y:S05]  /*0630*/  @!P0 BRA `(.L_x_7) ;  /* 0x00000000001c8947 */ /* 0x000fea0003800000 */
.L_x_8:
[----:B------:R-:W-:Y:S01]  /*0640*/  UIADD3 UR4, UPT, UPT, UR4, 0x4, URZ ;  /* 0x0000000404047890 */ /* 0x000fe2000fffe0ff */
[----:B-----5:R-:W-:-:S04]  /*0650*/  FMUL R15, R10, R15 ;  /* 0x0000000f0a0f7220 */ /* 0x020fc80000400000 */
[----:B------:R-:W-:Y:S01]  /*0660*/  FMUL R15, R10, R15 ;  /* 0x0000000f0a0f7220 */ /* 0x000fe20000400000 */
[----:B------:R-:W-:-:S03]  /*0670*/  ISETP.NE.AND P0, PT, R6, UR4, PT ;  /* 0x0000000406007c0c */ /* 0x000fc6000bf05270 */
[----:B------:R-:W-:-:S04]  /*0680*/  FMUL R15, R10, R15 ;  /* 0x0000000f0a0f7220 */ /* 0x000fc80000400000 */
[----:B------:R-:W-:-:S06]  /*0690*/  FMUL R15, R10, R15 ;  /* 0x0000000f0a0f7220 */ /* 0x000fcc0000400000 */
[----:B------:R-:W-:Y:S05]  /*06a0*/  @P0 BRA `(.L_x_8) ;  /* 0xfffffffc00e40947 */ /* 0x000fea000383ffff */
.L_x_7:
[----:B------:R-:W-:Y:S01]  /*06b0*/  ISETP.NE.AND P0, PT, R14, RZ, PT ;  /* 0x000000ff0e00720c */ /* 0x000fe20003f05270 */
[----:B------:R-:W-:-:S12]  /*06c0*/  IMAD.WIDE R12, R9, 0x4, R2 ;  /* 0x00000004090c7825 */ /* 0x000fd800078e0202 */
[----:B------:R-:W-:Y:S05]  /*06d0*/  @!P0 BRA `(.L_x_12) ;  /* 0x0000000000188947 */ /* 0x000fea0003800000 */
[----:B------:R-:W-:Y:S01]  /*06e0*/  ISETP.NE.AND P0, PT, R14, 0x1, PT ;  /* 0x000000010e00780c */ /* 0x000fe20003f05270 */
[----:B-----5:R-:W-:-:S03]  /*06f0*/  FMUL R15, R10, R15 ;  /* 0x0000000f0a0f7220 */ /* 0x020fc60000400000 */
[----:B------:R-:W-:-:S09]  /*0700*/  ISETP.NE.AND P1, PT, R14, 0x2, P0 ;  /* 0x000000020e00780c */ /* 0x000fd20000725270 */
[----:B------:R-:W-:-:S04]  /*0710*/  @P0 FMUL R9, R10, R15 ;  /* 0x0000000f0a090220 */ /* 0x000fc80000400000 */
[----:B------:R-:W-:-:S04]  /*0720*/  @P1 FMUL R9, R10, R9 ;  /* 0x000000090a091220 */ /* 0x000fc80000400000 */
[----:B------:R-:W-:-:S07]  /*0730*/  @P0 IMAD.MOV.U32 R15, RZ, RZ, R9 ;  /* 0x000000ffff0f0224 */ /* 0x000fce00078e0009 */
.L_x_12:
[----:B------:R0:W-:Y:S02]  /*0740*/  STG.E desc[UR6][R12.64], R15 ;  /* 0x0000000f0c007986 */ /* 0x0001e4000c101906 */
.L_x_6:
[----:B------:R-:W-:Y:S05]  /*0750*/  BSYNC.RECONVERGENT B0 ;  /* 0x0000000000007941 */ /* 0x000fea0003800200 */
.L_x_5:
[----:B------:R-:W1:Y:S01]  /*0760*/  LDCU UR4, c[0x0][0x388] ;  /* 0x00007100ff0477ac */ /* 0x000e620008000800 */
[----:B------:R-:W-:-:S04]  /*0770*/  IADD3 R8, PT, PT, R8, 0x1, RZ ;  /* 0x0000000108087810 */ /* 0x000fc80007ffe0ff */
[----:B-1----:R-:W-:-:S13]  /*0780*/  ISETP.NE.AND P0, PT, R8, UR4, PT ;  /* 0x0000000408007c0c */ /* 0x002fda000bf05270 */
[----:B------:R-:W-:Y:S05]  /*0790*/  @!P0 EXIT ;  /* 0x000000000000894d */ /* 0x000fea0003800000 */
[----:B------:R-:W-:Y:S05]  /*07a0*/  BRA `(.L_x_13) ;  /* 0xfffffff800cc7947 */ /* 0x000fea000383ffff */
.L_x_4:
[C---:B------:R-:W-:Y:S01]  /*07b0*/  ISETP.GE.U32.AND P0, PT, R6.reuse, 0x4, PT ;  /* 0x000000040600780c */ /* 0x040fe20003f06070 */
[----:B------:R-:W-:Y:S01]  /*07c0*/  IMAD.MOV.U32 R8, RZ, RZ, RZ ;  /* 0x000000ffff087224 */ /* 0x000fe200078e00ff */
[----:B------:R-:W-:-:S11]  /*07d0*/  LOP3.LUT R10, R6, 0x3, RZ, 0xc0, !PT ;  /* 0x00000003060a7812 */ /* 0x000fd600078ec0ff */
[----:B------:R-:W-:Y:S05]  /*07e0*/  @!P0 BRA `(.L_x_14) ;  /* 0x0000000000a08947 */ /* 0x000fea0003800000 */
[C---:B------:R-:W-:Y:S01]  /*07f0*/  VIADD R9, R7.reuse, 0x100 ;  /* 0x0000010007097836 */ /* 0x040fe20000000000 */
[C---:B------:R-:W-:Y:S02]  /*0800*/  IADD3 R5, PT, PT, R7.reuse, 0x80, RZ ;  /* 0x0000008007057810 */ /* 0x040fe40007ffe0ff */
[----:B------:R-:W-:Y:S02]  /*0810*/  IADD3 R11, PT, PT, R7, 0x180, RZ ;  /* 0x00000180070b7810 */ /* 0x000fe40007ffe0ff */
[-C--:B------:R-:W-:Y:S01]  /*0820*/  ISETP.GE.AND P1, PT, R5, R0.reuse, PT ;  /* 0x000000000500720c */ /* 0x080fe20003f26270 */
[----:B------:R-:W-:Y:S01]  /*0830*/  IMAD.WIDE R4, R7, 0x4, R2 ;  /* 0x0000000407047825 */ /* 0x000fe200078e0202 */
[-C--:B------:R-:W-:Y:S02]  /*0840*/  ISETP.GE.AND P2, PT, R9, R0.reuse, PT ;  /* 0x000000000900720c */ /* 0x080fe40003f46270 */
[-C--:B------:R-:W-:Y:S02]  /*0850*/  ISETP.GE.AND P3, PT, R11, R0.reuse, PT ;  /* 0x000000000b00720c */ /* 0x080fe40003f66270 */
[----:B------:R-:W-:-:S02]  /*0860*/  ISETP.GE.AND P0, PT, R7, R0, PT ;  /* 0x000000000700720c */ /* 0x000fc40003f06270 */
[----:B------:R-:W-:-:S05]  /*0870*/  LOP3.LUT R8, R6, 0x7ffffffc, RZ, 0xc0, !PT ;  /* 0x7ffffffc06087812 */ /* 0x000fca00078ec0ff */
[----:B------:R-:W-:Y:S02]  /*0880*/  @!P1 MOV R11, 0x3f800000 ;  /* 0x3f800000000b9802 */ /* 0x000fe40000000f00 */
[----:B------:R-:W-:Y:S02]  /*0890*/  @!P2 IMAD.MOV.U32 R13, RZ, RZ, 0x3f800000 ;  /* 0x3f800000ff0da424 */ /* 0x000fe400078e00ff */
[----:B------:R-:W-:Y:S01]  /*08a0*/  @!P3 MOV R15, 0x3f800000 ;  /* 0x3f800000000fb802 */ /* 0x000fe20000000f00 */
[----:B------:R0:W-:Y:S01]  /*08b0*/  @!P1 STG.E desc[UR6][R4.64+0x200], R11 ;  /* 0x0002000b04009986 */ /* 0x0001e2000c101906 */
[----:B------:R-:W-:-:S03]  /*08c0*/  @!P0 IMAD.MOV.U32 R9, RZ, RZ, 0x3f800000 ;  /* 0x3f800000ff098424 */ /* 0x000fc600078e00ff */
[----:B------:R0:W-:Y:S04]  /*08d0*/  @!P2 STG.E desc[UR6][R4.64+0x400], R13 ;  /* 0x0004000d0400a986 */ /* 0x0001e8000c101906 */
[----:B------:R0:W-:Y:S04]  /*08e0*/  @!P3 STG.E desc[UR6][R4.64+0x600], R15 ;  /* 0x0006000f0400b986 */ /* 0x0001e8000c101906 */
[----:B------:R0:W-:Y:S01]  /*08f0*/  @!P0 STG.E desc[UR6][R4.64], R9 ;  /* 0x0000000904008986 */ /* 0x0001e2000c101906 */
[----:B------:R-:W-:-:S13]  /*0900*/  ISETP.NE.AND P0, PT, R8, 0x4, PT ;  /* 0x000000040800780c */ /* 0x000fda0003f05270 */
[----:B0-----:R-:W-:Y:S05]  /*0910*/  @!P0 BRA `(.L_x_14) ;  /* 0x0000000000548947 */ /* 0x001fea0003800000 */
[----:B------:R-:W-:-:S07]  /*0920*/  IMAD.MOV.U32 R6, RZ, RZ, 0x4 ;  /* 0x00000004ff067424 */ /* 0x000fce00078e00ff */
.L_x_15:
[C---:B0-----:R-:W-:Y:S02]  /*0930*/  LEA R13, R6.reuse, R7, 0x7 ;  /* 0x00000007060d7211 */ /* 0x041fe400078e38ff */
[----:B------:R-:W-:Y:S02]  /*0940*/  IADD3 R6, PT, PT, R6, 0x4, RZ ;  /* 0x0000000406067810 */ /* 0x000fe40007ffe0ff */
[C---:B------:R-:W-:Y:S01]  /*0950*/  IADD3 R9, PT, PT, R13.reuse, 0x100, RZ ;  /* 0x000001000d097810 */ /* 0x040fe20007ffe0ff */
[C---:B------:R-:W-:Y:S01]  /*0960*/  VIADD R11, R13.reuse, 0x80 ;  /* 0x000000800d0b7836 */ /* 0x040fe20000000000 */
[CC--:B------:R-:W-:Y:S01]  /*0970*/  ISETP.GE.AND P0, PT, R13.reuse, R0.reuse, PT ;  /* 0x000000000d00720c */ /* 0x0c0fe20003f06270 */
[----:B------:R-:W-:Y:S01]  /*0980*/  VIADD R5, R13, 0x180 ;  /* 0x000001800d057836 */ /* 0x000fe20000000000 */
[-C--:B------:R-:W-:Y:S02]  /*0990*/  ISETP.GE.AND P2, PT, R9, R0.reuse, PT ;  /* 0x000000000900720c */ /* 0x080fe40003f46270 */
[----:B------:R-:W-:-:S02]  /*09a0*/  ISETP.GE.AND P1, PT, R11, R0, PT ;  /* 0x000000000b00720c */ /* 0x000fc40003f26270 */
[----:B------:R-:W-:Y:S01]  /*09b0*/  ISETP.GE.AND P3, PT, R5, R0, PT ;  /* 0x000000000500720c */ /* 0x000fe20003f66270 */
[----:B------:R-:W-:-:S06]  /*09c0*/  IMAD.WIDE R4, R13, 0x4, R2 ;  /* 0x000000040d047825 */ /* 0x000fcc00078e0202 */
[----:B------:R-:W-:Y:S02]  /*09d0*/  @!P0 MOV R9, 0x3f800000 ;  /* 0x3f80000000098802 */ /* 0x000fe40000000f00 */
[----:B------:R-:W-:Y:S02]  /*09e0*/  @!P2 MOV R13, 0x3f800000 ;  /* 0x3f800000000da802 */ /* 0x000fe40000000f00 */
[----:B------:R-:W-:Y:S01]  /*09f0*/  @!P1 IMAD.MOV.U32 R11, RZ, RZ, 0x3f800000 ;  /* 0x3f800000ff0b9424 */ /* 0x000fe200078e00ff */
[----:B------:R0:W-:Y:S01]  /*0a00*/  @!P0 STG.E desc[UR6][R4.64], R9 ;  /* 0x0000000904008986 */ /* 0x0001e2000c101906 */
[----:B------:R-:W-:Y:S01]  /*0a10*/  @!P3 IMAD.MOV.U32 R15, RZ, RZ, 0x3f800000 ;  /* 0x3f800000ff0fb424 */ /* 0x000fe200078e00ff */
[----:B------:R-:W-:Y:S02]  /*0a20*/  ISETP.NE.AND P0, PT, R6, R8, PT ;  /* 0x000000080600720c */ /* 0x000fe40003f05270 */
[----:B------:R0:W-:Y:S04]  /*0a30*/  @!P1 STG.E desc[UR6][R4.64+0x200], R11 ;  /* 0x0002000b04009986 */ /* 0x0001e8000c101906 */
[----:B------:R0:W-:Y:S04]  /*0a40*/  @!P2 STG.E desc[UR6][R4.64+0x400], R13 ;  /* 0x0004000d0400a986 */ /* 0x0001e8000c101906 */
[----:B------:R0:W-:Y:S03]  /*0a50*/  @!P3 STG.E desc[UR6][R4.64+0x600], R15 ;  /* 0x0006000f0400b986 */ /* 0x0001e6000c101906 */
[----:B------:R-:W-:Y:S05]  /*0a60*/  @P0 BRA `(.L_x_15) ;  /* 0xfffffffc00b00947 */ /* 0x000fea000383ffff */
.L_x_14:
[----:B------:R-:W-:-:S13]  /*0a70*/  ISETP.NE.AND P0, PT, R10, RZ, PT ;  /* 0x000000ff0a00720c */ /* 0x000fda0003f05270 */
[----:B------:R-:W-:Y:S05]  /*0a80*/  @!P0 EXIT ;  /* 0x000000000000894d */ /* 0x000fea0003800000 */
[----:B------:R-:W-:-:S05]  /*0a90*/  UMOV UR4, URZ ;  /* 0x000000ff00047c82 */ /* 0x000fca0008000000 */
.L_x_16:
[C---:B0-----:R-:W-:Y:S01]  /*0aa0*/  IMAD R5, R8.reuse, 0x80, R7 ;  /* 0x0000008008057824 */ /* 0x041fe200078e0207 */
[----:B------:R-:W-:Y:S01]  /*0ab0*/  UIADD3 UR4, UPT, UPT, UR4, 0x1, URZ ;  /* 0x0000000104047890 */ /* 0x000fe2000fffe0ff */
[----:B------:R-:W-:-:S03]  /*0ac0*/  VIADD R8, R8, 0x1 ;  /* 0x0000000108087836 */ /* 0x000fc60000000000 */
[----:B------:R-:W-:-:S13]  /*0ad0*/  ISETP.GE.AND P0, PT, R5, R0, PT ;  /* 0x000000000500720c */ /* 0x000fda0003f06270 */
[----:B------:R-:W-:Y:S01]  /*0ae0*/  @!P0 IMAD.WIDE R4, R5, 0x4, R2 ;  /* 0x0000000405048825 */ /* 0x000fe200078e0202 */
[----:B------:R-:W-:-:S05]  /*0af0*/  @!P0 MOV R9, 0x3f800000 ;  /* 0x3f80000000098802 */ /* 0x000fca0000000f00 */
[----:B------:R1:W-:Y:S01]  /*0b00*/  @!P0 STG.E desc[UR6][R4.64], R9 ;  /* 0x0000000904008986 */ /* 0x0003e2000c101906 */
[----:B------:R-:W-:-:S13]  /*0b10*/  ISETP.NE.AND P0, PT, R10, UR4, PT ;  /* 0x000000040a007c0c */ /* 0x000fda000bf05270 */
[----:B-1----:R-:W-:Y:S05]  /*0b20*/  @P0 BRA `(.L_x_16) ;  /* 0xfffffffc00dc0947 */ /* 0x002fea000383ffff */
[----:B------:R-:W-:Y:S05]  /*0b30*/  EXIT ;  /* 0x000000000000794d */ /* 0x000fea0003800000 */
.L_x_3:
[----:B------:R-:W-:-:S13]  /*0b40*/  ISETP.GE.AND P0, PT, R6, 0x1, PT ;  /* 0x000000010600780c */ /* 0x000fda0003f06270 */
[----:B------:R-:W-:Y:S05]  /*0b50*/  @!P0 EXIT ;  /* 0x000000000000894d */ /* 0x000fea0003800000 */
[----:B------:R-:W0:Y:S02]  /*0b60*/  LDC R0, c[0x0][0x38c] ;  /* 0x0000e300ff007b82 */ /* 0x000e240000000800 */
[----:B0-----:R-:W-:-:S13]  /*0b70*/  ISETP.GE.AND P0, PT, R0, 0x1, PT ;  /* 0x000000010000780c */ /* 0x001fda0003f06270 */
[----:B------:R-:W-:Y:S05]  /*0b80*/  @!P0 BRA `(.L_x_17) ;  /* 0x00000004003c8947 */ /* 0x000fea0003800000 */
[C---:B------:R-:W-:Y:S01]  /*0b90*/  LOP3.LUT R14, R0.reuse, 0x7ffffffc, RZ, 0xc0, !PT ;  /* 0x7ffffffc000e7812 */ /* 0x040fe200078ec0ff */
[----:B------:R-:W-:Y:S01]  /*0ba0*/  HFMA2 R8, -RZ, RZ, 0, 0 ;  /* 0x00000000ff087431 */ /* 0x000fe200000001ff */
[----:B------:R-:W-:-:S03]  /*0bb0*/  LOP3.LUT R0, R0, 0x3, RZ, 0xc0, !PT ;  /* 0x0000000300007812 */ /* 0x000fc600078ec0ff */
[----:B------:R-:W-:-:S07]  /*0bc0*/  IMAD.MOV R6, RZ, RZ, -R14 ;  /* 0x000000ffff067224 */ /* 0x000fce00078e0a0e */
.L_x_24:
[----:B------:R-:W-:Y:S01]  /*0bd0*/  LEA R9, R8, R7, 0x7 ;  /* 0x0000000708097211 */ /* 0x000fe200078e38ff */
[----:B-----5:R-:W-:Y:S01]  /*0be0*/  IMAD.MOV.U32 R10, RZ, RZ, R4 ;  /* 0x000000ffff0a7224 */ /* 0x020fe200078e0004 */
[----:B------:R-:W-:Y:S01]  /*0bf0*/  MOV R11, R5 ;  /* 0x00000005000b7202 */ /* 0x000fe20000000f00 */
[----:B------:R-:W0:Y:S02]  /*0c00*/  LDCU UR4, c[0x0][0x38c] ;  /* 0x00007180ff0477ac */ /* 0x000e240008000800 */
[----:B------:R-:W-:-:S06]  /*0c10*/  IMAD.WIDE R10, R9, 0x4, R10 ;  /* 0x00000004090a7825 */ /* 0x000fcc00078e020a */
[----:B------:R1:W5:Y:S01]  /*0c20*/  LDG.E R10, desc[UR6][R10.64] ;  /* 0x000000060a0a7981 */ /* 0x000362000c1e1900 */
[----:B------:R-:W-:Y:S01]  /*0c30*/  IMAD.MOV.U32 R15, RZ, RZ, 0x3f800000 ;  /* 0x3f800000ff0f7424 */ /* 0x000fe200078e00ff */
[----:B0-----:R-:W-:-:S09]  /*0c40*/  UISETP.GE.U32.AND UP0, UPT, UR4, 0x4, UPT ;  /* 0x000000040400788c */ /* 0x001fd2000bf06070 */
[----:B-1----:R-:W-:Y:S05]  /*0c50*/  BRA.U !UP0, `(.L_x_18) ;  /* 0x0000000108cc7547 */ /* 0x002fea000b800000 */
[----:B------:R-:W-:Y:S01]  /*0c60*/  IADD3 R11, PT, PT, -R14, RZ, RZ ;  /* 0x000000ff0e0b7210 */ /* 0x000fe20007ffe1ff */
[----:B------:R-:W-:-:S03]  /*0c70*/  IMAD.MOV.U32 R15, RZ, RZ, 0x3f800000 ;  /* 0x3f800000ff0f7424 */ /* 0x000fc600078e00ff */
[----:B------:R-:W-:Y:S02]  /*0c80*/  ISETP.GE.AND P0, PT, R11, RZ, PT ;  /* 0x000000ff0b00720c */ /* 0x000fe40003f06270 */
[----:B------:R-:W-:-:S11]  /*0c90*/  MOV R11, R6 ;  /* 0x00000006000b7202 */ /* 0x000fd60000000f00 */
[----:B------:R-:W-:Y:S05]  /*0ca0*/  @P0 BRA `(.L_x_19) ;  /* 0x00000000009c0947 */ /* 0x000fea0003800000 */
[----:B------:R-:W-:Y:S01]  /*0cb0*/  IMAD.MOV R12, RZ, RZ, -R11 ;  /* 0x000000ffff0c7224 */ /* 0x000fe200078e0a0b */
[----:B------:R-:W-:-:S04]  /*0cc0*/  PLOP3.LUT P0, PT, PT, PT, PT, 0x80, 0x8 ;  /* 0x000000000008781c */ /* 0x000fc80003f0f070 */
[----:B------:R-:W-:-:S13]  /*0cd0*/  ISETP.GT.AND P1, PT, R12, 0xc, PT ;  /* 0x0000000c0c00780c */ /* 0x000fda0003f24270 */
[----:B------:R-:W-:Y:S05]  /*0ce0*/  @!P1 BRA `(.L_x_20) ;  /* 0x0000000000509947 */ /* 0x000fea0003800000 */
[----:B------:R-:W-:-:S13]  /*0cf0*/  PLOP3.LUT P0, PT, PT, PT, PT, 0x8, 0x80 ;  /* 0x000000000080781c */ /* 0x000fda0003f0e170 */
.L_x_21:
[----:B-----5:R-:W-:Y:S01]  /*0d00*/  FMUL R15, R10, R15 ;  /* 0x0000000f0a0f7220 */ /* 0x020fe20000400000 */
[----:B------:R-:W-:-:S03]  /*0d10*/  IADD3 R11, PT, PT, R11, 0x10, RZ ;  /* 0x000000100b0b7810 */ /* 0x000fc60007ffe0ff */
[----:B------:R-:W-:Y:S01]  /*0d20*/  FMUL R15, R10, R15 ;  /* 0x0000000f0a0f7220 */ /* 0x000fe20000400000 */
[----:B------:R-:W-:-:S03]  /*0d30*/  ISETP.GE.AND P1, PT, R11, -0xc, PT ;  /* 0xfffffff40b00780c */ /* 0x000fc60003f26270 */
        /* <DEDUP_REMOVED lines=15> */
.L_x_20:
[----:B------:R-:W-:-:S05]  /*0e30*/  IMAD.MOV R12, RZ, RZ, -R11 ;  /* 0x000000ffff0c7224 */ /* 0x000fca00078e0a0b */
[----:B------:R-:W-:-:S13]  /*0e40*/  ISETP.GT.AND P1, PT, R12, 0x4, PT ;  /* 0x000000040c00780c */ /* 0x000fda0003f24270 */
[----:B------:R-:W-:Y:S05]  /*0e50*/  @!P1 BRA `(.L_x_22) ;  /* 0x0000000000289947 */ /* 0x000fea0003800000 */
[C---:B-----5:R-:W-:Y:S01]  /*0e60*/  FMUL R15, R10.reuse, R15 ;  /* 0x0000000f0a0f7220 */ /* 0x060fe20000400000 */
[----:B------:R-:W-:Y:S02]  /*0e70*/  PLOP3.LUT P0, PT, PT, PT, PT, 0x8, 0x80 ;  /* 0x000000000080781c */ /* 0x000fe40003f0e170 */
[----:B------:R-:W-:Y:S01]  /*0e80*/  IADD3 R11, PT, PT, R11, 0x8, RZ ;  /* 0x000000080b0b7810 */ /* 0x000fe20007ffe0ff */
[----:B------:R-:W-:-:S04]  /*0e90*/  FMUL R15, R10, R15 ;  /* 0x0000000f0a0f7220 */ /* 0x000fc80000400000 */
[----:B------:R-:W-:-:S04]  /*0ea0*/  FMUL R15, R10, R15 ;  /* 0x0000000f0a0f7220 */ /* 0x000fc80000400000 */
[----:B------:R-:W-:-:S04]  /*0eb0*/  FMUL R15, R10, R15 ;  /* 0x0000000f0a0f7220 */ /* 0x000fc80000400000 */
[----:B------:R-:W-:-:S04]  /*0ec0*/  FMUL R15, R10, R15 ;  /* 0x0000000f0a0f7220 */ /* 0x000fc80000400000 */
[----:B------:R-:W-:-:S04]  /*0ed0*/  FMUL R15, R10, R15 ;  /* 0x0000000f0a0f7220 */ /* 0x000fc80000400000 */
[----:B------:R-:W-:-:S04]  /*0ee0*/  FMUL R15, R10, R15 ;  /* 0x0000000f0a0f7220 */ /* 0x000fc80000400000 */
[----:B------:R-:W-:-:S07]  /*0ef0*/  FMUL R15, R10, R15 ;  /* 0x0000000f0a0f7220 */ /* 0x000fce0000400000 */
.L_x_22:
[----:B------:R-:W-:-:S13]  /*0f00*/  ISETP.NE.OR P0, PT, R11, RZ, P0 ;  /* 0x000000ff0b00720c */ /* 0x000fda0000705670 */
[----:B------:R-:W-:Y:S05]  /*0f10*/  @!P0 BRA `(.L_x_18) ;  /* 0x00000000001c8947 */ /* 0x000fea0003800000 */
.L_x_19:
[----:B------:R-:W-:Y:S02]  /*0f20*/  VIADD R11, R11, 0x4 ;  /* 0x000000040b0b7836 */ /* 0x000fe40000000000 */
[----:B-----5:R-:W-:-:S03]  /*0f30*/  FMUL R15, R10, R15 ;  /* 0x0000000f0a0f7220 */ /* 0x020fc60000400000 */
[----:B------:R-:W-:Y:S01]  /*0f40*/  ISETP.NE.AND P0, PT, R11, RZ, PT ;  /* 0x000000ff0b00720c */ /* 0x000fe20003f05270 */
[----:B------:R-:W-:-:S04]  /*0f50*/  FMUL R15, R10, R15 ;  /* 0x0000000f0a0f7220 */ /* 0x000fc80000400000 */
[----:B------:R-:W-:-:S04]  /*0f60*/  FMUL R15, R10, R15 ;  /* 0x0000000f0a0f7220 */ /* 0x000fc80000400000 */
[----:B------:R-:W-:-:S04]  /*0f70*/  FMUL R15, R10, R15 ;  /* 0x0000000f0a0f7220 */ /* 0x000fc80000400000 */
[----:B------:R-:W-:Y:S05]  /*0f80*/  @P0 BRA `(.L_x_19) ;  /* 0xfffffffc00e40947 */ /* 0x000fea000383ffff */
.L_x_18:
[----:B------:R-:W-:Y:S01]  /*0f90*/  ISETP.NE.AND P0, PT, R0, RZ, PT ;  /* 0x000000ff0000720c */ /* 0x000fe20003f05270 */
[----:B------:R-:W0:Y:S01]  /*0fa0*/  LDCU UR4, c[0x0][0x388] ;  /* 0x00007100ff0477ac */ /* 0x000e220008000800 */
[----:B------:R-:W-:-:S11]  /*0fb0*/  IMAD.WIDE R12, R9, 0x4, R2 ;  /* 0x00000004090c7825 */ /* 0x000fd600078e0202 */
[----:B------:R-:W-:Y:S05]  /*0fc0*/  @!P0 BRA `(.L_x_23) ;  /* 0x0000000000188947 */ /* 0x000fea0003800000 */
[----:B------:R-:W-:Y:S01]  /*0fd0*/  ISETP.NE.AND P0, PT, R0, 0x1, PT ;  /* 0x000000010000780c */ /* 0x000fe20003f05270 */
[----:B-----5:R-:W-:-:S03]  /*0fe0*/  FMUL R15, R10, R15 ;  /* 0x0000000f0a0f7220 */ /* 0x020fc60000400000 */
[----:B------:R-:W-:-:S09]  /*0ff0*/  ISETP.NE.AND P1, PT, R0, 0x2, P0 ;  /* 0x000000020000780c */ /* 0x000fd20000725270 */
[----:B------:R-:W-:-:S04]  /*1000*/  @P0 FMUL R9, R10, R15 ;  /* 0x0000000f0a090220 */ /* 0x000fc80000400000 */
[----:B------:R-:W-:-:S05]  /*1010*/  @P1 FMUL R9, R10, R9 ;  /* 0x000000090a091220 */ /* 0x000fca0000400000 */
[----:B------:R-:W-:-:S07]  /*1020*/  @P0 MOV R15, R9 ;  /* 0x00000009000f0202 */ /* 0x000fce0000000f00 */
.L_x_23:
[----:B------:R-:W-:Y:S01]  /*1030*/  VIADD R8, R8, 0x1 ;  /* 0x0000000108087836 */ /* 0x000fe20000000000 */
[----:B------:R1:W-:Y:S04]  /*1040*/  STG.E desc[UR6][R12.64], R15 ;  /* 0x0000000f0c007986 */ /* 0x0003e8000c101906 */
[----:B0-----:R-:W-:-:S13]  /*1050*/  ISETP.NE.AND P0, PT, R8, UR4, PT ;  /* 0x0000000408007c0c */ /* 0x001fda000bf05270 */
[----:B-1----:R-:W-:Y:S05]  /*1060*/  @!P0 EXIT ;  /* 0x000000000000894d */ /* 0x002fea0003800000 */
[----:B------:R-:W-:Y:S05]  /*1070*/  BRA `(.L_x_24) ;  /* 0xfffffff800d47947 */ /* 0x000fea000383ffff */
.L_x_17:
[C---:B------:R-:W-:Y:S01]  /*1080*/  ISETP.GE.U32.AND P0, PT, R6.reuse, 0x8, PT ;  /* 0x000000080600780c */ /* 0x040fe20003f06070 */
[----:B------:R-:W-:Y:S01]  /*1090*/  HFMA2 R0, -RZ, RZ, 0, 0 ;  /* 0x00000000ff007431 */ /* 0x000fe200000001ff */
[----:B------:R-:W-:-:S04]  /*10a0*/  LOP3.LUT R12, R6, 0x7, RZ, 0xc0, !PT ;  /* 0x00000007060c7812 */ /* 0x000fc800078ec0ff */
[----:B------:R-:W-:-:S07]  /*10b0*/  ISETP.NE.AND P1, PT, R12, RZ, PT ;  /* 0x000000ff0c00720c */ /* 0x000fce0003f25270 */
[----:B------:R-:W-:Y:S06]  /*10c0*/  @!P0 BRA `(.L_x_25) ;  /* 0x0000000000488947 */ /* 0x000fec0003800000 */
[----:B------:R-:W-:Y:S01]  /*10d0*/  LOP3.LUT R0, R6, 0x7ffffff8, RZ, 0xc0, !PT ;  /* 0x7ffffff806007812 */ /* 0x000fe200078ec0ff */
[----:B------:R-:W-:Y:S01]  /*10e0*/  IMAD.MOV.U32 R10, RZ, RZ, RZ ;  /* 0x000000ffff0a7224 */ /* 0x000fe200078e00ff */
[----:B------:R-:W-:-:S07]  /*10f0*/  MOV R11, 0x3f800000 ;  /* 0x3f800000000b7802 */ /* 0x000fce0000000f00 */
.L_x_26:
[C---:B0-----:R-:W-:Y:S02]  /*1100*/  IMAD R5, R10.reuse, 0x80, R7 ;  /* 0x000000800a057824 */ /* 0x041fe400078e0207 */
[----:B------:R-:W-:-:S03]  /*1110*/  VIADD R10, R10, 0x8 ;  /* 0x000000080a0a7836 */ /* 0x000fc60000000000 */
[C---:B------:R-:W-:Y:S01]  /*1120*/  IADD3 R9, PT, PT, R5.reuse, 0x80, RZ ;  /* 0x0000008005097810 */ /* 0x040fe20007ffe0ff */
[----:B------:R-:W-:Y:S01]  /*1130*/  IMAD.WIDE.U32 R4, R5, 0x4, R2 ;  /* 0x0000000405047825 */ /* 0x000fe200078e0002 */
[----:B------:R-:W-:-:S03]  /*1140*/  ISETP.NE.AND P0, PT, R10, R0, PT ;  /* 0x000000000a00720c */ /* 0x000fc60003f05270 */
[----:B------:R-:W-:Y:S01]  /*1150*/  IMAD.WIDE R8, R9, 0x4, R2 ;  /* 0x0000000409087825 */ /* 0x000fe200078e0202 */
[----:B------:R0:W-:Y:S04]  /*1160*/  STG.E desc[UR6][R4.64], R11 ;  /* 0x0000000b04007986 */ /* 0x0001e8000c101906 */
[----:B------:R0:W-:Y:S04]  /*1170*/  STG.E desc[UR6][R8.64], R11 ;  /* 0x0000000b08007986 */ /* 0x0001e8000c101906 */
[----:B------:R0:W-:Y:S04]  /*1180*/  STG.E desc[UR6][R8.64+0x200], R11 ;  /* 0x0002000b08007986 */ /* 0x0001e8000c101906 */
[----:B------:R0:W-:Y:S04]  /*1190*/  STG.E desc[UR6][R8.64+0x400], R11 ;  /* 0x0004000b08007986 */ /* 0x0001e8000c101906 */
[----:B------:R0:W-:Y:S04]  /*11a0*/  STG.E desc[UR6][R8.64+0x600], R11 ;  /* 0x0006000b08007986 */ /* 0x0001e8000c101906 */
[----:B------:R0:W-:Y:S04]  /*11b0*/  STG.E desc[UR6][R8.64+0x800], R11 ;  /* 0x0008000b08007986 */ /* 0x0001e8000c101906 */
[----:B------:R0:W-:Y:S04]  /*11c0*/  STG.E desc[UR6][R8.64+0xa00], R11 ;  /* 0x000a000b08007986 */ /* 0x0001e8000c101906 */
[----:B------:R0:W-:Y:S01]  /*11d0*/  STG.E desc[UR6][R8.64+0xc00], R11 ;  /* 0x000c000b08007986 */ /* 0x0001e2000c101906 */
[----:B------:R-:W-:Y:S05]  /*11e0*/  @P0 BRA `(.L_x_26) ;  /* 0xfffffffc00c40947 */ /* 0x000fea000383ffff */
.L_x_25:
[----:B------:R-:W-:Y:S05]  /*11f0*/  @!P1 EXIT ;  /* 0x000000000000994d */ /* 0x000fea0003800000 */
[----:B------:R-:W-:Y:S02]  /*1200*/  ISETP.GE.U32.AND P0, PT, R12, 0x4, PT ;  /* 0x000000040c00780c */ /* 0x000fe40003f06070 */
[----:B0-----:R-:W-:-:S04]  /*1210*/  LOP3.LUT R8, R6, 0x3, RZ, 0xc0, !PT ;  /* 0x0000000306087812 */ /* 0x001fc800078ec0ff */
[----:B------:R-:W-:-:S07]  /*1220*/  ISETP.NE.AND P1, PT, R8, RZ, PT ;  /* 0x000000ff0800720c */ /* 0x000fce0003f25270 */
[----:B------:R-:W-:Y:S06]  /*1230*/  @!P0 BRA `(.L_x_27) ;  /* 0x0000000000208947 */ /* 0x000fec0003800000 */
[C---:B------:R-:W-:Y:S01]  /*1240*/  LEA R5, R0.reuse, R7, 0x7 ;  /* 0x0000000700057211 */ /* 0x040fe200078e38ff */
[----:B------:R-:W-:Y:S01]  /*1250*/  IMAD.MOV.U32 R9, RZ, RZ, 0x3f800000 ;  /* 0x3f800000ff097424 */ /* 0x000fe200078e00ff */
[----:B------:R-:W-:-:S03]  /*1260*/  IADD3 R0, PT, PT, R0, 0x4, RZ ;  /* 0x0000000400007810 */ /* 0x000fc60007ffe0ff */
[----:B------:R-:W-:-:S05]  /*1270*/  IMAD.WIDE R4, R5, 0x4, R2 ;  /* 0x0000000405047825 */ /* 0x000fca00078e0202 */
[----:B------:R0:W-:Y:S04]  /*1280*/  STG.E desc[UR6][R4.64], R9 ;  /* 0x0000000904007986 */ /* 0x0001e8000c101906 */
[----:B------:R0:W-:Y:S04]  /*1290*/  STG.E desc[UR6][R4.64+0x200], R9 ;  /* 0x0002000904007986 */ /* 0x0001e8000c101906 */
[----:B------:R0:W-:Y:S04]  /*12a0*/  STG.E desc[UR6][R4.64+0x400], R9 ;  /* 0x0004000904007986 */ /* 0x0001e8000c101906 */
[----:B------:R0:W-:Y:S02]  /*12b0*/  STG.E desc[UR6][R4.64+0x600], R9 ;  /* 0x0006000904007986 */ /* 0x0001e4000c101906 */
.L_x_27:
[----:B------:R-:W-:Y:S05]  /*12c0*/  @!P1 EXIT ;  /* 0x000000000000994d */ /* 0x000fea0003800000 */
[----:B------:R-:W-:Y:S02]  /*12d0*/  ISETP.NE.AND P0, PT, R8, 0x1, PT ;  /* 0x000000010800780c */ /* 0x000fe40003f05270 */
[----:B------:R-:W-:-:S04]  /*12e0*/  LOP3.LUT R6, R6, 0x1, RZ, 0xc0, !PT ;  /* 0x0000000106067812 */ /* 0x000fc800078ec0ff */
[----:B------:R-:W-:-:S07]  /*12f0*/  ISETP.NE.U32.AND P1, PT, R6, 0x1, PT ;  /* 0x000000010600780c */ /* 0x000fce0003f25070 */
[C---:B0-----:R-:W-:Y:S01]  /*1300*/  @P0 IMAD R5, R0.reuse, 0x80, R7 ;  /* 0x0000008000050824 */ /* 0x041fe200078e0207 */
[----:B------:R-:W-:Y:S01]  /*1310*/  @P0 MOV R9, 0x3f800000 ;  /* 0x3f80000000090802 */ /* 0x000fe20000000f00 */
[----:B------:R-:W-:Y:S02]  /*1320*/  @P0 VIADD R0, R0, 0x2 ;  /* 0x0000000200000836 */ /* 0x000fe40000000000 */
[----:B------:R-:W-:-:S05]  /*1330*/  @P0 IMAD.WIDE R4, R5, 0x4, R2 ;  /* 0x0000000405040825 */ /* 0x000fca00078e0202 */
[----:B------:R0:W-:Y:S04]  /*1340*/  @P0 STG.E desc[UR6][R4.64], R9 ;  /* 0x0000000904000986 */ /* 0x0001e8000c101906 */
[----:B------:R0:W-:Y:S01]  /*1350*/  @P0 STG.E desc[UR6][R4.64+0x200], R9 ;  /* 0x0002000904000986 */ /* 0x0001e2000c101906 */
[----:B------:R-:W-:Y:S05]  /*1360*/  @P1 EXIT ;  /* 0x000000000000194d */ /* 0x000fea0003800000 */
[----:B------:R-:W-:Y:S01]  /*1370*/  LEA R7, R0, R7, 0x7 ;  /* 0x0000000700077211 */ /* 0x000fe200078e38ff */
[----:B0-----:R-:W-:-:S04]  /*1380*/  HFMA2 R5, -RZ, RZ, 1.875, 0 ;  /* 0x3f800000ff057431 */ /* 0x001fc800000001ff */
[----:B------:R-:W-:-:S05]  /*1390*/  IMAD.WIDE R2, R7, 0x4, R2 ;  /* 0x0000000407027825 */ /* 0x000fca00078e0202 */
[----:B------:R-:W-:Y:S01]  /*13a0*/  STG.E desc[UR6][R2.64], R5 ;  /* 0x0000000502007986 */ /* 0x000fe2000c101906 */
[----:B------:R-:W-:Y:S05]  /*13b0*/  EXIT ;  /* 0x000000000000794d */ /* 0x000fea0003800000 */
.L_x_28:
[----:B------:R-:W-:-:S00]  /*13c0*/  BRA `(.L_x_28) ;  /* 0xfffffffc00fc7947 */ /* 0x000fc0000383ffff */
[----:B------:R-:W-:-:S00]  /*13d0*/  NOP ;  /* 0x0000000000007918 */ /* 0x000fc00000000000 */
        /* <DEDUP_REMOVED lines=10> */
.L_x_67:


//--------------------- .text._ZN3cub18CUB_300001_SM_10006detail9transform16transform_kernelINS2_10policy_hubILb1EN4cuda3std3__45tupleIJN6thrust24THRUST_300001_SM_1000_NS6detail15normal_iteratorINSA_10device_ptrIfEEEEEEEE10policy1000Ei14power_operatorSF_JPfEEEvT0_iT1_T2_DpNS2_10kernel_argIT3_EE --------------------------
	.section	.text._ZN3cub18CUB_300001_SM_10006detail9transform16transform_kernelINS2_10policy_hubILb1EN4cuda3std3__45tupleIJN6thrust24THRUST_300001_SM_1000_NS6detail15normal_iteratorINSA_10device_ptrIfEEEEEEEE10policy1000Ei14power_operatorSF_JPfEEEvT0_iT1_T2_DpNS2_10kernel_argIT3_EE,"ax",@progbits
	.align	128
        .global         _ZN3cub18CUB_300001_SM_10006detail9transform16transform_kernelINS2_10policy_hubILb1EN4cuda3std3__45tupleIJN6thrust24THRUST_300001_SM_1000_NS6detail15normal_iteratorINSA_10device_ptrIfEEEEEEEE10policy1000Ei14power_operatorSF_JPfEEEvT0_iT1_T2_DpNS2_10kernel_argIT3_EE
        .type           _ZN3cub18CUB_300001_SM_10006detail9transform16transform_kernelINS2_10policy_hubILb1EN4cuda3std3__45tupleIJN6thrust24THRUST_300001_SM_1000_NS6detail15normal_iteratorINSA_10device_ptrIfEEEEEEEE10policy1000Ei14power_operatorSF_JPfEEEvT0_iT1_T2_DpNS2_10kernel_argIT3_EE,@function
        .size           _ZN3cub18CUB_300001_SM_10006detail9transform16transform_kernelINS2_10policy_hubILb1EN4cuda3std3__45tupleIJN6thrust24THRUST_300001_SM_1000_NS6detail15normal_iteratorINSA_10device_ptrIfEEEEEEEE10policy1000Ei14power_operatorSF_JPfEEEvT0_iT1_T2_DpNS2_10kernel_argIT3_EE,(.L_x_68 - _ZN3cub18CUB_300001_SM_10006detail9transform16transform_kernelINS2_10policy_hubILb1EN4cuda3std3__45tupleIJN6thrust24THRUST_300001_SM_1000_NS6detail15normal_iteratorINSA_10device_ptrIfEEEEEEEE10policy1000Ei14power_operatorSF_JPfEEEvT0_iT1_T2_DpNS2_10kernel_argIT3_EE)
        .other          _ZN3cub18CUB_300001_SM_10006detail9transform16transform_kernelINS2_10policy_hubILb1EN4cuda3std3__45tupleIJN6thrust24THRUST_300001_SM_1000_NS6detail15normal_iteratorINSA_10device_ptrIfEEEEEEEE10policy1000Ei14power_operatorSF_JPfEEEvT0_iT1_T2_DpNS2_10kernel_argIT3_EE,@"STO_CUDA_ENTRY STV_DEFAULT"
_ZN3cub18CUB_300001_SM_10006detail9transform16transform_kernelINS2_10policy_hubILb1EN4cuda3std3__45tupleIJN6thrust24THRUST_300001_SM_1000_NS6detail15normal_iteratorINSA_10device_ptrIfEEEEEEEE10policy1000Ei14power_operatorSF_JPfEEEvT0_iT1_T2_DpNS2_10kernel_argIT3_EE:
.text._ZN3cub18CUB_300001_SM_10006detail9transform16transform_kernelINS2_10policy_hubILb1EN4cuda3std3__45tupleIJN6thrust24THRUST_300001_SM_1000_NS6detail15normal_iteratorINSA_10device_ptrIfEEEEEEEE10policy1000Ei14power_operatorSF_JPfEEEvT0_iT1_T2_DpNS2_10kernel_argIT3_EE:
[----:B------:R-:W-:Y:S08]  /*0000*/  LDC R1, c[0x0][0x37c] ;  /* 0x0000df00ff017b82 */ /* 0x000ff00000000800 */
[----:B------:R-:W0:Y:S01]  /*0010*/  LDC.64 R6, c[0x0][0x380] ;  /* 0x0000e000ff067b82 */ /* 0x000e220000000a00 */
[----:B------:R-:W1:Y:S01]  /*0020*/  S2R R0, SR_TID.X ;  /* 0x0000000000007919 */ /* 0x000e620000002100 */
[----:B------:R-:W2:Y:S01]  /*0030*/  LDCU.64 UR6, c[0x0][0x358] ;  /* 0x00006b00ff0677ac */ /* 0x000ea20008000a00 */
[----:B------:R-:W-:Y:S05]  /*0040*/  BSSY.RECONVERGENT B0, `(.L_x_29) ;  /* 0x0000014000007945 */ /* 0x000fea0003800200 */
[----:B------:R-:W3:Y:S08]  /*0050*/  S2UR UR4, SR_CTAID.X ;  /* 0x00000000000479c3 */ /* 0x000ef00000002500 */
[----:B------:R-:W4:Y:S01]  /*0060*/  LDC.64 R4, c[0x0][0x398] ;  /* 0x0000e600ff047b82 */ /* 0x000f220000000a00 */
[----:B0-----:R-:W-:-:S07]  /*0070*/  SHF.L.U32 R2, R7, 0x7, RZ ;  /* 0x0000000707027819 */ /* 0x001fce00000006ff */
[----:B------:R-:W0:Y:S01]  /*0080*/  LDC.64 R8, c[0x0][0x390] ;  /* 0x0000e400ff087b82 */ /* 0x000e220000000a00 */
[----:B---3--:R-:W-:Y:S01]  /*0090*/  IMAD R11, R2, UR4, RZ ;  /* 0x00000004020b7c24 */ /* 0x008fe2000f8e02ff */
[----:B-1----:R-:W-:-:S03]  /*00a0*/  SHF.L.U32 R13, R0, 0x7, RZ ;  /* 0x00000007000d7819 */ /* 0x002fc600000006ff */
[----:B------:R-:W-:Y:S02]  /*00b0*/  IMAD.IADD R3, R6, 0x1, -R11 ;  /* 0x0000000106037824 */ /* 0x000fe400078e0a0b */
[----:B----4-:R-:W-:-:S03]  /*00c0*/  IMAD.WIDE R4, R11, 0x4, R4 ;  /* 0x000000040b047825 */ /* 0x010fc600078e0204 */
[CC--:B------:R-:W-:Y:S02]  /*00d0*/  VIMNMX R6, PT, PT, R2.reuse, R3.reuse, PT ;  /* 0x0000000302067248 */ /* 0x0c0fe40003fe0100 */
[----:B------:R-:W-:-:S03]  /*00e0*/  ISETP.GT.AND P1, PT, R2, R3, PT ;  /* 0x000000030200720c */ /* 0x000fc60003f24270 */
[----:B------:R-:W-:-:S05]  /*00f0*/  IMAD.SHL.U32 R10, R6, 0x4, RZ ;  /* 0x00000004060a7824 */ /* 0x000fca00078e00ff */
[----:B------:R-:W-:-:S13]  /*0100*/  ISETP.GE.AND P0, PT, R13, R10, PT ;  /* 0x0000000a0d00720c */ /* 0x000fda0003f06270 */
[----:B--2---:R-:W-:Y:S05]  /*0110*/  @P0 BRA `(.L_x_30) ;  /* 0x0000000000180947 */ /* 0x004fea0003800000 */
.L_x_31:
[----:B------:R-:W-:Y:S01]  /*0120*/  IADD3 R2, P0, PT, R4, R13, RZ ;  /* 0x0000000d04027210 */ /* 0x000fe20007f1e0ff */
[----:B------:R-:W-:-:S03]  /*0130*/  VIADD R13, R13, 0x4000 ;  /* 0x000040000d0d7836 */ /* 0x000fc60000000000 */
[----:B------:R-:W-:Y:S02]  /*0140*/  IADD3.X R3, PT, PT, RZ, R5, RZ, P0, !PT ;  /* 0x00000005ff037210 */ /* 0x000fe400007fe4ff */
[----:B------:R-:W-:-:S03]  /*0150*/  ISETP.GE.AND P0, PT, R13, R10, PT ;  /* 0x0000000a0d00720c */ /* 0x000fc60003f06270 */
[----:B------:R1:W-:Y:S10]  /*0160*/  CCTL.E.PF2 [R2] ;  /* 0x000000000200798f */ /* 0x0003f40000800100 */
[----:B-1----:R-:W-:Y:S05]  /*0170*/  @!P0 BRA `(.L_x_31) ;  /* 0xfffffffc00e88947 */ /* 0x002fea000383ffff */
.L_x_30:
[----:B------:R-:W-:Y:S05]  /*0180*/  BSYNC.RECONVERGENT B0 ;  /* 0x0000000000007941 */ /* 0x000fea0003800200 */
.L_x_29:
[----:B0-----:R-:W-:Y:S01]  /*0190*/  IMAD.WIDE R2, R11, 0x4, R8 ;  /* 0x000000040b027825 */ /* 0x001fe200078e0208 */
[----:B------:R-:W-:Y:S06]  /*01a0*/  @P1 BRA `(.L_x_32) ;  /* 0x0000000800141947 */ /* 0x000fec0003800000 */
[----:B------:R-:W-:-:S13]  /*01b0*/  ISETP.GE.AND P0, PT, R7, 0x1, PT ;  /* 0x000000010700780c */ /* 0x000fda0003f06270 */
[----:B------:R-:W-:Y:S05]  /*01c0*/  @!P0 EXIT ;  /* 0x000000000000894d */ /* 0x000fea0003800000 */
[----:B------:R-:W0:Y:S02]  /*01d0*/  LDC R6, c[0x0][0x388] ;  /* 0x0000e200ff067b82 */ /* 0x000e240000000800 */
[----:B0-----:R-:W-:-:S13]  /*01e0*/  ISETP.GE.AND P0, PT, R6, 0x1, PT ;  /* 0x000000010600780c */ /* 0x001fda0003f06270 */
[----:B------:R-:W-:Y:S05]  /*01f0*/  @!P0 BRA `(.L_x_33) ;  /* 0x0000000400308947 */ /* 0x000fea0003800000 */
[----:B------:R-:W-:Y:S01]  /*0200*/  HFMA2 R7, -RZ, RZ, 0, 0 ;  /* 0x00000000ff077431 */ /* 0x000fe200000001ff */
[C---:B------:R-:W-:Y:S02]  /*0210*/  LOP3.LUT R12, R6.reuse, 0x3, RZ, 0xc0, !PT ;  /* 0x00000003060c7812 */ /* 0x040fe400078ec0ff */
[----:B------:R-:W-:-:S07]  /*0220*/  LOP3.LUT R6, R6, 0x7ffffffc, RZ, 0xc0, !PT ;  /* 0x7ffffffc06067812 */ /* 0x000fce00078ec0ff */
.L_x_40:
[----:B------:R-:W-:Y:S01]  /*0230*/  IMAD R9, R7, 0x80, R0 ;  /* 0x0000008007097824 */ /* 0x000fe200078e0200 */
[----:B------:R-:W0:Y:S03]  /*0240*/  LDCU UR4, c[0x0][0x388] ;  /* 0x00007100ff0477ac */ /* 0x000e260008000800 */
[----:B------:R-:W-:-:S05]  /*0250*/  IMAD.WIDE R10, R9, 0x4, R4 ;  /* 0x00000004090a7825 */ /* 0x000fca00078e0204 */
[----:B-----5:R1:W5:Y:S01]  /*0260*/  LDG.E R8, desc[UR6][R10.64] ;  /* 0x000000060a087981 */ /* 0x020362000c1e1900 */
        /* <DEDUP_REMOVED lines=13> */
.L_x_37:
        /* <DEDUP_REMOVED lines=19> */
.L_x_36:
        /* <DEDUP_REMOVED lines=13> */
.L_x_38:
[----:B------:R-:W-:-:S13]  /*0540*/  ISETP.NE.OR P0, PT, R6, UR4, P0 ;  /* 0x0000000406007c0c */ /* 0x000fda0008705670 */
[----:B------:R-:W-:Y:S05]  /*0550*/  @!P0 BRA `(.L_x_34) ;  /* 0x00000000001c8947 */ /* 0x000fea0003800000 */
.L_x_35:
[----:B------:R-:W-:Y:S01]  /*0560*/  UIADD3 UR4, UPT, UPT, UR4, 0x4, URZ ;  /* 0x0000000404047890 */ /* 0x000fe2000fffe0ff */
[----:B-----5:R-:W-:-:S04]  /*0570*/  FMUL R13, R8, R13 ;  /* 0x0000000d080d7220 */ /* 0x020fc80000400000 */
[----:B------:R-:W-:Y:S01]  /*0580*/  FMUL R13, R8, R13 ;  /* 0x0000000d080d7220 */ /* 0x000fe20000400000 */
[----:B------:R-:W-:-:S03]  /*0590*/  ISETP.NE.AND P0, PT, R6, UR4, PT ;  /* 0x0000000406007c0c */ /* 0x000fc6000bf05270 */
[----:B------:R-:W-:-:S04]  /*05a0*/  FMUL R13, R8, R13 ;  /* 0x0000000d080d7220 */ /* 0x000fc80000400000 */
[----:B------:R-:W-:-:S06]  /*05b0*/  FMUL R13, R8, R13 ;  /* 0x0000000d080d7220 */ /* 0x000fcc0000400000 */
[----:B------:R-:W-:Y:S05]  /*05c0*/  @P0 BRA `(.L_x_35) ;  /* 0xfffffffc00e40947 */ /* 0x000fea000383ffff */
.L_x_34:
        /* <DEDUP_REMOVED lines=8> */
[----:B------:R-:W-:-:S04]  /*0650*/  @P1 FMUL R9, R8, R9 ;  /* 0x0000000908091220 */ /* 0x000fc80000400000 */
[----:B------:R-:W-:-:S07]  /*0660*/  @P0 IMAD.MOV.U32 R13, RZ, RZ, R9 ;  /* 0x000000ffff0d0224 */ /* 0x000fce00078e0009 */
.L_x_39:
[----:B------:R-:W-:Y:S01]  /*0670*/  IADD3 R7, PT, PT, R7, 0x1, RZ ;  /* 0x0000000107077810 */ /* 0x000fe20007ffe0ff */
[----:B------:R1:W-:Y:S03]  /*0680*/  STG.E desc[UR6][R10.64], R13 ;  /* 0x0000000d0a007986 */ /* 0x0003e6000c101906 */
[----:B0-----:R-:W-:-:S13]  /*0690*/  ISETP.NE.AND P0, PT, R7, UR4, PT ;  /* 0x0000000407007c0c */ /* 0x001fda000bf05270 */
[----:B-1----:R-:W-:Y:S05]  /*06a0*/  @!P0 EXIT ;  /* 0x000000000000894d */ /* 0x002fea0003800000 */
[----:B------:R-:W-:Y:S05]  /*06b0*/  BRA `(.L_x_40) ;  /* 0xfffffff800dc7947 */ /* 0x000fea000383ffff */
.L_x_33:
[C---:B------:R-:W-:Y:S01]  /*06c0*/  ISETP.GE.U32.AND P0, PT, R7.reuse, 0x8, PT ;  /* 0x000000080700780c */ /* 0x040fe20003f06070 */
[----:B------:R-:W-:Y:S01]  /*06d0*/  IMAD.MOV.U32 R11, RZ, RZ, RZ ;  /* 0x000000ffff0b7224 */ /* 0x000fe200078e00ff */
[----:B------:R-:W-:-:S04]  /*06e0*/  LOP3.LUT R10, R7, 0x7, RZ, 0xc0, !PT ;  /* 0x00000007070a7812 */ /* 0x000fc800078ec0ff */
[----:B------:R-:W-:-:S07]  /*06f0*/  ISETP.NE.AND P1, PT, R10, RZ, PT ;  /* 0x000000ff0a00720c */ /* 0x000fce0003f25270 */
[----:B------:R-:W-:Y:S06]  /*0700*/  @!P0 BRA `(.L_x_41) ;  /* 0x0000000000488947 */ /* 0x000fec0003800000 */
[----:B------:R-:W-:Y:S01]  /*0710*/  HFMA2 R6, -RZ, RZ, 0, 0 ;  /* 0x00000000ff067431 */ /* 0x000fe200000001ff */
[----:B------:R-:W-:Y:S02]  /*0720*/  LOP3.LUT R11, R7, 0x7ffffff8, RZ, 0xc0, !PT ;  /* 0x7ffffff8070b7812 */ /* 0x000fe400078ec0ff */
[----:B------:R-:W-:-:S07]  /*0730*/  MOV R13, 0x3f800000 ;  /* 0x3f800000000d7802 */ /* 0x000fce0000000f00 */
.L_x_42:
[C---:B0-----:R-:W-:Y:S01]  /*0740*/  IMAD R5, R6.reuse, 0x80, R0 ;  /* 0x0000008006057824 */ /* 0x041fe200078e0200 */
[----:B------:R-:W-:-:S04]  /*0750*/  IADD3 R6, PT, PT, R6, 0x8, RZ ;  /* 0x0000000806067810 */ /* 0x000fc80007ffe0ff */
        /* <DEDUP_REMOVED lines=13> */
.L_x_41:
[----:B------:R-:W-:Y:S05]  /*0830*/  @!P1 EXIT ;  /* 0x000000000000994d */ /* 0x000fea0003800000 */
[----:B------:R-:W-:Y:S02]  /*0840*/  ISETP.GE.U32.AND P0, PT, R10, 0x4, PT ;  /* 0x000000040a00780c */ /* 0x000fe40003f06070 */
[----:B------:R-:W-:-:S04]  /*0850*/  LOP3.LUT R6, R7, 0x3, RZ, 0xc0, !PT ;  /* 0x0000000307067812 */ /* 0x000fc800078ec0ff */
[----:B------:R-:W-:-:S07]  /*0860*/  ISETP.NE.AND P1, PT, R6, RZ, PT ;  /* 0x000000ff0600720c */ /* 0x000fce0003f25270 */
[----:B------:R-:W-:Y:S06]  /*0870*/  @!P0 BRA `(.L_x_43) ;  /* 0x0000000000208947 */ /* 0x000fec0003800000 */
[C---:B0-----:R-:W-:Y:S02]  /*0880*/  IMAD R5, R11.reuse, 0x80, R0 ;  /* 0x000000800b057824 */ /* 0x041fe400078e0200 */
[----:B------:R-:W-:Y:S01]  /*0890*/  HFMA2 R9, -RZ, RZ, 1.875, 0 ;  /* 0x3f800000ff097431 */ /* 0x000fe200000001ff */
[----:B------:R-:W-:Y:S01]  /*08a0*/  IADD3 R11, PT, PT, R11, 0x4, RZ ;  /* 0x000000040b0b7810 */ /* 0x000fe20007ffe0ff */
[----:B------:R-:W-:-:S05]  /*08b0*/  IMAD.WIDE R4, R5, 0x4, R2 ;  /* 0x0000000405047825 */ /* 0x000fca00078e0202 */
[----:B------:R1:W-:Y:S04]  /*08c0*/  STG.E desc[UR6][R4.64], R9 ;  /* 0x0000000904007986 */ /* 0x0003e8000c101906 */
[----:B------:R1:W-:Y:S04]  /*08d0*/  STG.E desc[UR6][R4.64+0x200], R9 ;  /* 0x0002000904007986 */ /* 0x0003e8000c101906 */
[----:B------:R1:W-:Y:S04]  /*08e0*/  STG.E desc[UR6][R4.64+0x400], R9 ;  /* 0x0004000904007986 */ /* 0x0003e8000c101906 */
[----:B------:R1:W-:Y:S02]  /*08f0*/  STG.E desc[UR6][R4.64+0x600], R9 ;  /* 0x0006000904007986 */ /* 0x0003e4000c101906 */
.L_x_43:
[----:B------:R-:W-:Y:S05]  /*0900*/  @!P1 EXIT ;  /* 0x000000000000994d */ /* 0x000fea0003800000 */
[----:B------:R-:W-:Y:S02]  /*0910*/  ISETP.NE.AND P0, PT, R6, 0x1, PT ;  /* 0x000000010600780c */ /* 0x000fe40003f05270 */
[----:B------:R-:W-:-:S04]  /*0920*/  LOP3.LUT R7, R7, 0x1, RZ, 0xc0, !PT ;  /* 0x0000000107077812 */ /* 0x000fc800078ec0ff */
[----:B------:R-:W-:-:S07]  /*0930*/  ISETP.NE.U32.AND P1, PT, R7, 0x1, PT ;  /* 0x000000010700780c */ /* 0x000fce0003f25070 */
[C---:B01----:R-:W-:Y:S01]  /*0940*/  @P0 IMAD R5, R11.reuse, 0x80, R0 ;  /* 0x000000800b050824 */ /* 0x043fe200078e0200 */
[----:B------:R-:W-:Y:S02]  /*0950*/  @P0 MOV R7, 0x3f800000 ;  /* 0x3f80000000070802 */ /* 0x000fe40000000f00 */
[----:B------:R-:W-:Y:S01]  /*0960*/  @P0 IADD3 R11, PT, PT, R11, 0x2, RZ ;  /* 0x000000020b0b0810 */ /* 0x000fe20007ffe0ff */
[----:B------:R-:W-:-:S05]  /*0970*/  @P0 IMAD.WIDE R4, R5, 0x4, R2 ;  /* 0x0000000405040825 */ /* 0x000fca00078e0202 */
[----:B------:R0:W-:Y:S04]  /*0980*/  @P0 STG.E desc[UR6][R4.64], R7 ;  /* 0x0000000704000986 */ /* 0x0001e8000c101906 */
[----:B------:R0:W-:Y:S01]  /*0990*/  @P0 STG.E desc[UR6][R4.64+0x200], R7 ;  /* 0x0002000704000986 */ /* 0x0001e2000c101906 */
[----:B------:R-:W-:Y:S05]  /*09a0*/  @P1 EXIT ;  /* 0x000000000000194d */ /* 0x000fea0003800000 */
[----:B------:R-:W-:Y:S02]  /*09b0*/  IMAD R11, R11, 0x80, R0 ;  /* 0x000000800b0b7824 */ /* 0x000fe400078e0200 */
[----:B0-----:R-:W-:Y:S02]  /*09c0*/  HFMA2 R5, -RZ, RZ, 1.875, 0 ;  /* 0x3f800000ff057431 */ /* 0x001fe400000001ff */
[----:B------:R-:W-:-:S05]  /*09d0*/  IMAD.WIDE R2, R11, 0x4, R2 ;  /* 0x000000040b027825 */ /* 0x000fca00078e0202 */
[----:B------:R-:W-:Y:S01]  /*09e0*/  STG.E desc[UR6][R2.64], R5 ;  /* 0x0000000502007986 */ /* 0x000fe2000c101906 */
[----:B------:R-:W-:Y:S05]  /*09f0*/  EXIT ;  /* 0x000000000000794d */ /* 0x000fea0003800000 */
.L_x_32:
[----:B------:R-:W-:-:S13]  /*0a00*/  ISETP.GE.AND P0, PT, R7, 0x1, PT ;  /* 0x000000010700780c */ /* 0x000fda0003f06270 */
[----:B------:R-:W-:Y:S05]  /*0a10*/  @!P0 EXIT ;  /* 0x000000000000894d */ /* 0x000fea0003800000 */
[----:B------:R-:W0:Y:S02]  /*0a20*/  LDC R8, c[0x0][0x388] ;  /* 0x0000e200ff087b82 */ /* 0x000e240000000800 */
[----:B0-----:R-:W-:-:S13]  /*0a30*/  ISETP.GE.AND P0, PT, R8, 0x1, PT ;  /* 0x000000010800780c */ /* 0x001fda0003f06270 */
[----:B------:R-:W-:Y:S05]  /*0a40*/  @!P0 BRA `(.L_x_44) ;  /* 0x0000000400448947 */ /* 0x000fea0003800000 */
[C---:B------:R-:W-:Y:S02]  /*0a50*/  LOP3.LUT R14, R8.reuse, 0x7ffffffc, RZ, 0xc0, !PT ;  /* 0x7ffffffc080e7812 */ /* 0x040fe400078ec0ff */
[----:B------:R-:W-:Y:S02]  /*0a60*/  LOP3.LUT R7, R8, 0x3, RZ, 0xc0, !PT ;  /* 0x0000000308077812 */ /* 0x000fe400078ec0ff */
[----:B------:R-:W-:Y:S01]  /*0a70*/  MOV R9, RZ ;  /* 0x000000ff00097202 */ /* 0x000fe20000000f00 */
[----:B------:R-:W-:-:S07]  /*0a80*/  IMAD.MOV R8, RZ, RZ, -R14 ;  /* 0x000000ffff087224 */ /* 0x000fce00078e0a0e */
.L_x_53:
[----:B------:R-:W-:Y:S01]  /*0a90*/  LEA R11, R9, R0, 0x7 ;  /* 0x00000000090b7211 */ /* 0x000fe200078e38ff */
[----:B------:R-:W-:Y:S03]  /*0aa0*/  BSSY.RECONVERGENT B0, `(.L_x_45) ;  /* 0x0000046000007945 */ /* 0x000fe60003800200 */
[----:B------:R-:W-:-:S13]  /*0ab0*/  ISETP.GE.AND P0, PT, R11, R6, PT ;  /* 0x000000060b00720c */ /* 0x000fda0003f06270 */
[----:B0----5:R-:W-:Y:S05]  /*0ac0*/  @P0 BRA `(.L_x_46) ;  /* 0x00000004000c0947 */ /* 0x021fea0003800000 */
[----:B------:R-:W-:Y:S01]  /*0ad0*/  IMAD.WIDE R12, R11, 0x4, R4 ;  /* 0x000000040b0c7825 */ /* 0x000fe200078e0204 */
[----:B------:R-:W0:Y:S04]  /*0ae0*/  LDCU UR4, c[0x0][0x388] ;  /* 0x00007100ff0477ac */ /* 0x000e280008000800 */
[----:B------:R1:W5:Y:S01]  /*0af0*/  LDG.E R10, desc[UR6][R12.64] ;  /* 0x000000060c0a7981 */ /* 0x000362000c1e1900 */
[----:B------:R-:W-:Y:S01]  /*0b00*/  HFMA2 R15, -RZ, RZ, 1.875, 0 ;  /* 0x3f800000ff0f7431 */ /* 0x000fe200000001ff */
[----:B0-----:R-:W-:-:S09]  /*0b10*/  UISETP.GE.U32.AND UP0, UPT, UR4, 0x4, UPT ;  /* 0x000000040400788c */ /* 0x001fd2000bf06070 */
[----:B-1----:R-:W-:Y:S05]  /*0b20*/  BRA.U !UP0, `(.L_x_47) ;  /* 0x0000000108cc7547 */ /* 0x002fea000b800000 */
[----:B------:R-:W-:Y:S01]  /*0b30*/  IMAD.MOV R12, RZ, RZ, -R14 ;  /* 0x000000ffff0c7224 */ /* 0x000fe200078e0a0e */
[----:B------:R-:W-:-:S04]  /*0b40*/  MOV R15, 0x3f800000 ;  /* 0x3f800000000f7802 */ /* 0x000fc80000000f00 */
        /* <DEDUP_REMOVED lines=8> */
.L_x_50:
        /* <DEDUP_REMOVED lines=19> */
.L_x_49:
[----:B------:R-:W-:-:S04]  /*0d00*/  IADD3 R13, PT, PT, -R12, RZ, RZ ;  /* 0x000000ff0c0d7210 */ /* 0x000fc80007ffe1ff */
[----:B------:R-:W-:-:S13]  /*0d10*/  ISETP.GT.AND P1, PT, R13, 0x4, PT ;  /* 0x000000040d00780c */ /* 0x000fda0003f24270 */
[----:B------:R-:W-:Y:S05]  /*0d20*/  @!P1 BRA `(.L_x_51) ;  /* 0x0000000000289947 */ /* 0x000fea0003800000 */
[----:B-----5:R-:W-:Y:S01]  /*0d30*/  FMUL R15, R10, R15 ;  /* 0x0000000f0a0f7220 */ /* 0x020fe20000400000 */
[----:B------:R-:W-:Y:S01]  /*0d40*/  PLOP3.LUT P0, PT, PT, PT, PT, 0x8, 0x80 ;  /* 0x000000000080781c */ /* 0x000fe20003f0e170 */
[----:B------:R-:W-:Y:S02]  /*0d50*/  VIADD R12, R12, 0x8 ;  /* 0x000000080c0c7836 */ /* 0x000fe40000000000 */
[----:B------:R-:W-:-:S04]  /*0d60*/  FMUL R15, R10, R15 ;  /* 0x0000000f0a0f7220 */ /* 0x000fc80000400000 */
[----:B------:R-:W-:-:S04]  /*0d70*/  FMUL R15, R10, R15 ;  /* 0x0000000f0a0f7220 */ /* 0x000fc80000400000 */
[----:B------:R-:W-:-:S04]  /*0d80*/  FMUL R15, R10, R15 ;  /* 0x0000000f0a0f7220 */ /* 0x000fc80000400000 */
[----:B------:R-:W-:-:S04]  /*0d90*/  FMUL R15, R10, R15 ;  /* 0x0000000f0a0f7220 */ /* 0x000fc80000400000 */
[----:B------:R-:W-:-:S04]  /*0da0*/  FMUL R15, R10, R15 ;  /* 0x0000000f0a0f7220 */ /* 0x000fc80000400000 */
[----:B------:R-:W-:-:S04]  /*0db0*/  FMUL R15, R10, R15 ;  /* 0x0000000f0a0f7220 */ /* 0x000fc80000400000 */
[----:B------:R-:W-:-:S07]  /*0dc0*/  FMUL R15, R10, R15 ;  /* 0x0000000f0a0f7220 */ /* 0x000fce0000400000 */
.L_x_51:
[----:B------:R-:W-:-:S13]  /*0dd0*/  ISETP.NE.OR P0, PT, R12, RZ, P0 ;  /* 0x000000ff0c00720c */ /* 0x000fda0000705670 */
[----:B------:R-:W-:Y:S05]  /*0de0*/  @!P0 BRA `(.L_x_47) ;  /* 0x00000000001c8947 */ /* 0x000fea0003800000 */
.L_x_48:
[----:B------:R-:W-:Y:S01]  /*0df0*/  IADD3 R12, PT, PT, R12, 0x4, RZ ;  /* 0x000000040c0c7810 */ /* 0x000fe20007ffe0ff */
[----:B-----5:R-:W-:-:S03]  /*0e00*/  FMUL R15, R10, R15 ;  /* 0x0000000f0a0f7220 */ /* 0x020fc60000400000 */
[----:B------:R-:W-:Y:S01]  /*0e10*/  ISETP.NE.AND P0, PT, R12, RZ, PT ;  /* 0x000000ff0c00720c */ /* 0x000fe20003f05270 */
[----:B------:R-:W-:-:S04]  /*0e20*/  FMUL R15, R10, R15 ;  /* 0x0000000f0a0f7220 */ /* 0x000fc80000400000 */
[----:B------:R-:W-:-:S04]  /*0e30*/  FMUL R15, R10, R15 ;  /* 0x0000000f0a0f7220 */ /* 0x000fc80000400000 */
[----:B------:R-:W-:-:S04]  /*0e40*/  FMUL R15, R10, R15 ;  /* 0x0000000f0a0f7220 */ /* 0x000fc80000400000 */
[----:B------:R-:W-:Y:S05]  /*0e50*/  @P0 BRA `(.L_x_48) ;  /* 0xfffffffc00e40947 */ /* 0x000fea000383ffff */
.L_x_47:
[----:B------:R-:W-:Y:S01]  /*0e60*/  ISETP.NE.AND P0, PT, R7, RZ, PT ;  /* 0x000000ff0700720c */ /* 0x000fe20003f05270 */
[----:B------:R-:W-:-:S12]  /*0e70*/  IMAD.WIDE R12, R11, 0x4, R2 ;  /* 0x000000040b0c7825 */ /* 0x000fd800078e0202 */
[----:B------:R-:W-:Y:S05]  /*0e80*/  @!P0 BRA `(.L_x_52) ;  /* 0x0000000000188947 */ /* 0x000fea0003800000 */
[----:B------:R-:W-:Y:S01]  /*0e90*/  ISETP.NE.AND P0, PT, R7, 0x1, PT ;  /* 0x000000010700780c */ /* 0x000fe20003f05270 */
[----:B-----5:R-:W-:-:S03]  /*0ea0*/  FMUL R15, R10, R15 ;  /* 0x0000000f0a0f7220 */ /* 0x020fc60000400000 */
[----:B------:R-:W-:-:S09]  /*0eb0*/  ISETP.NE.AND P1, PT, R7, 0x2, P0 ;  /* 0x000000020700780c */ /* 0x000fd20000725270 */
[----:B------:R-:W-:-:S04]  /*0ec0*/  @P0 FMUL R11, R10, R15 ;  /* 0x0000000f0a0b0220 */ /* 0x000fc80000400000 */
[----:B------:R-:W-:-:S05]  /*0ed0*/  @P1 FMUL R11, R10, R11 ;  /* 0x0000000b0a0b1220 */ /* 0x000fca0000400000 */
[----:B------:R-:W-:-:S07]  /*0ee0*/  @P0 MOV R15, R11 ;  /* 0x0000000b000f0202 */ /* 0x000fce0000000f00 */
.L_x_52:
[----:B------:R0:W-:Y:S02]  /*0ef0*/  STG.E desc[UR6][R12.64], R15 ;  /* 0x0000000f0c007986 */ /* 0x0001e4000c101906 */
.L_x_46:
[----:B------:R-:W-:Y:S05]  /*0f00*/  BSYNC.RECONVERGENT B0 ;  /* 0x0000000000007941 */ /* 0x000fea0003800200 */
.L_x_45:
[----:B------:R-:W1:Y:S01]  /*0f10*/  LDCU UR4, c[0x0][0x384] ;  /* 0x00007080ff0477ac */ /* 0x000e620008000800 */
[----:B------:R-:W-:-:S05]  /*0f20*/  VIADD R9, R9, 0x1 ;  /* 0x0000000109097836 */ /* 0x000fca0000000000 */
[----:B-1----:R-:W-:-:S13]  /*0f30*/  ISETP.NE.AND P0, PT, R9, UR4, PT ;  /* 0x0000000409007c0c */ /* 0x002fda000bf05270 */
[----:B------:R-:W-:Y:S05]  /*0f40*/  @!P0 EXIT ;  /* 0x000000000000894d */ /* 0x000fea0003800000 */
[----:B------:R-:W-:Y:S05]  /*0f50*/  BRA `(.L_x_53) ;  /* 0xfffffff800cc7947 */ /* 0x000fea000383ffff */
.L_x_44:
[C---:B------:R-:W-:Y:S01]  /*0f60*/  ISETP.GE.U32.AND P1, PT, R7.reuse, 0x4, PT ;  /* 0x000000040700780c */ /* 0x040fe20003f26070 */
[----:B------:R-:W-:Y:S01]  /*0f70*/  HFMA2 R9, -RZ, RZ, 0, 0 ;  /* 0x00000000ff097431 */ /* 0x000fe200000001ff */
[----:B------:R-:W-:-:S04]  /*0f80*/  LOP3.LUT R8, R7, 0x3, RZ, 0xc0, !PT ;  /* 0x0000000307087812 */ /* 0x000fc800078ec0ff */
[----:B------:R-:W-:-:S07]  /*0f90*/  ISETP.NE.AND P0, PT, R8, RZ, PT ;  /* 0x000000ff0800720c */ /* 0x000fce0003f05270 */
[----:B------:R-:W-:Y:S06]  /*0fa0*/  @!P1 BRA `(.L_x_54) ;  /* 0x0000000000589947 */ /* 0x000fec0003800000 */
[----:B------:R-:W-:Y:S02]  /*0fb0*/  LOP3.LUT R9, R7, 0x7ffffffc, RZ, 0xc0, !PT ;  /* 0x7ffffffc07097812 */ /* 0x000fe400078ec0ff */
[----:B------:R-:W-:-:S07]  /*0fc0*/  MOV R7, RZ ;  /* 0x000000ff00077202 */ /* 0x000fce0000000f00 */
.L_x_55:
[C---:B------:R-:W-:Y:S01]  /*0fd0*/  IMAD R15, R7.reuse, 0x80, R0 ;  /* 0x00000080070f7824 */ /* 0x040fe200078e0200 */
[----:B------:R-:W-:-:S03]  /*0fe0*/  IADD3 R7, PT, PT, R7, 0x4, RZ ;  /* 0x0000000407077810 */ /* 0x000fc60007ffe0ff */
[C---:B------:R-:W-:Y:S01]  /*0ff0*/  VIADD R13, R15.reuse, 0x180 ;  /* 0x000001800f0d7836 */ /* 0x040fe20000000000 */
[C---:B------:R-:W-:Y:S02]  /*1000*/  IADD3 R5, PT, PT, R15.reuse, 0x80, RZ ;  /* 0x000000800f057810 */ /* 0x040fe40007ffe0ff */
[----:B------:R-:W-:Y:S02]  /*1010*/  IADD3 R11, PT, PT, R15, 0x100, RZ ;  /* 0x000001000f0b7810 */ /* 0x000fe40007ffe0ff */
[-C--:B------:R-:W-:Y:S01]  /*1020*/  ISETP.GE.AND P2, PT, R5, R6.reuse, PT ;  /* 0x000000060500720c */ /* 0x080fe20003f46270 */
[----:B------:R-:W-:Y:S01]  /*1030*/  IMAD.WIDE R4, R15, 0x4, R2 ;  /* 0x000000040f047825 */ /* 0x000fe200078e0202 */
[-C--:B------:R-:W-:Y:S02]  /*1040*/  ISETP.GE.AND P3, PT, R11, R6.reuse, PT ;  /* 0x000000060b00720c */ /* 0x080fe40003f66270 */
[-C--:B------:R-:W-:Y:S02]  /*1050*/  ISETP.GE.AND P4, PT, R13, R6.reuse, PT ;  /* 0x000000060d00720c */ /* 0x080fe40003f86270 */
[----:B------:R-:W-:-:S07]  /*1060*/  ISETP.GE.AND P1, PT, R15, R6, PT ;  /* 0x000000060f00720c */ /* 0x000fce0003f26270 */
[----:B------:R-:W-:Y:S02]  /*1070*/  @!P2 MOV R13, 0x3f800000 ;  /* 0x3f800000000da802 */ /* 0x000fe40000000f00 */
[----:B------:R-:W-:Y:S02]  /*1080*/  @!P3 IMAD.MOV.U32 R15, RZ, RZ, 0x3f800000 ;  /* 0x3f800000ff0fb424 */ /* 0x000fe400078e00ff */
[----:B------:R-:W-:Y:S01]  /*1090*/  @!P4 MOV R17, 0x3f800000 ;  /* 0x3f8000000011c802 */ /* 0x000fe20000000f00 */
[----:B------:R0:W-:Y:S01]  /*10a0*/  @!P2 STG.E desc[UR6][R4.64+0x200], R13 ;  /* 0x0002000d0400a986 */ /* 0x0001e2000c101906 */
[----:B------:R-:W-:-:S03]  /*10b0*/  @!P1 MOV R11, 0x3f800000 ;  /* 0x3f800000000b9802 */ /* 0x000fc60000000f00 */
[----:B------:R0:W-:Y:S04]  /*10c0*/  @!P3 STG.E desc[UR6][R4.64+0x400], R15 ;  /* 0x0004000f0400b986 */ /* 0x0001e8000c101906 */
[----:B------:R0:W-:Y:S04]  /*10d0*/  @!P4 STG.E desc[UR6][R4.64+0x600], R17 ;  /* 0x000600110400c986 */ /* 0x0001e8000c101906 */
[----:B------:R0:W-:Y:S01]  /*10e0*/  @!P1 STG.E desc[UR6][R4.64], R11 ;  /* 0x0000000b04009986 */ /* 0x0001e2000c101906 */
[----:B------:R-:W-:-:S13]  /*10f0*/  ISETP.NE.AND P1, PT, R7, R9, PT ;  /* 0x000000090700720c */ /* 0x000fda0003f25270 */
[----:B0-----:R-:W-:Y:S05]  /*1100*/  @P1 BRA `(.L_x_55) ;  /* 0xfffffffc00b01947 */ /* 0x001fea000383ffff */
.L_x_54:
[----:B------:R-:W-:Y:S05]  /*1110*/  @!P0 EXIT ;  /* 0x000000000000894d */ /* 0x000fea0003800000 */
[----:B------:R-:W-:-:S05]  /*1120*/  UMOV UR4, URZ ;  /* 0x000000ff00047c82 */ /* 0x000fca0008000000 */
.L_x_56:
[----:B------:R-:W-:Y:S01]  /*1130*/  IMAD R5, R9, 0x80, R0 ;  /* 0x0000008009057824 */ /* 0x000fe200078e0200 */
[----:B------:R-:W-:-:S04]  /*1140*/  UIADD3 UR4, UPT, UPT, UR4, 0x1, URZ ;  /* 0x0000000104047890 */ /* 0x000fc8000fffe0ff */
[----:B------:R-:W-:-:S13]  /*1150*/  ISETP.GE.AND P0, PT, R5, R6, PT ;  /* 0x000000060500720c */ /* 0x000fda0003f06270 */
[----:B------:R-:W-:Y:S01]  /*1160*/  @!P0 IMAD.WIDE R4, R5, 0x4, R2 ;  /* 0x0000000405048825 */ /* 0x000fe200078e0202 */
[----:B------:R-:W-:-:S05]  /*1170*/  @!P0 MOV R7, 0x3f800000 ;  /* 0x3f80000000078802 */ /* 0x000fca0000000f00 */
[----:B------:R0:W-:Y:S01]  /*1180*/  @!P0 STG.E desc[UR6][R4.64], R7 ;  /* 0x0000000704008986 */ /* 0x0001e2000c101906 */
[----:B------:R-:W-:-:S13]  /*1190*/  ISETP.NE.AND P0, PT, R8, UR4, PT ;  /* 0x0000000408007c0c */ /* 0x000fda000bf05270 */
[----:B0-----:R-:W-:Y:S05]  /*11a0*/  @!P0 EXIT ;  /* 0x000000000000894d */ /* 0x001fea0003800000 */
[----:B------:R-:W-:Y:S01]  /*11b0*/  IADD3 R9, PT, PT, R9, 0x1, RZ ;  /* 0x0000000109097810 */ /* 0x000fe20007ffe0ff */
[----:B------:R-:W-:Y:S06]  /*11c0*/  BRA `(.L_x_56) ;  /* 0xfffffffc00d87947 */ /* 0x000fec000383ffff */
.L_x_57:
        /* <DEDUP_REMOVED lines=11> */
.L_x_68:


//--------------------- .text._ZN3cub18CUB_300001_SM_10006detail11EmptyKernelIvEEvv --------------------------
	.section	.text._ZN3cub18CUB_300001_SM_10006detail11EmptyKernelIvEEvv,"ax",@progbits
	.align	128
        .global         _ZN3cub18CUB_300001_SM_10006detail11EmptyKernelIvEEvv
        .type           _ZN3cub18CUB_300001_SM_10006detail11EmptyKernelIvEEvv,@function
        .size           _ZN3cub18CUB_300001_SM_10006detail11EmptyKernelIvEEvv,(.L_x_69 - _ZN3cub18CUB_300001_SM_10006detail11EmptyKernelIvEEvv)
        .other          _ZN3cub18CUB_300001_SM_10006detail11EmptyKernelIvEEvv,@"STO_CUDA_ENTRY STV_DEFAULT"
_ZN3cub18CUB_300001_SM_10006detail11EmptyKernelIvEEvv:
.text._ZN3cub18CUB_300001_SM_10006detail11EmptyKernelIvEEvv:
[----:B------:R-:W-:Y:S01]  /*0000*/  LDC R1, c[0x0][0x37c] ;  /* 0x0000df00ff017b82 */ /* 0x000fe20000000800 */
[----:B------:R-:W-:Y:S05]  /*0010*/  EXIT ;  /* 0x000000000000794d */ /* 0x000fea0003800000 */
.L_x_58:
        /* <DEDUP_REMOVED lines=14> */
.L_x_69:


//--------------------- .text._Z13pow_array_gpuPfii --------------------------
	.section	.text._Z13pow_array_gpuPfii,"ax",@progbits
	.align	128
        .global         _Z13pow_array_gpuPfii
        .type           _Z13pow_array_gpuPfii,@function
        .size           _Z13pow_array_gpuPfii,(.L_x_70 - _Z13pow_array_gpuPfii)
        .other          _Z13pow_array_gpuPfii,@"STO_CUDA_ENTRY STV_DEFAULT"
_Z13pow_array_gpuPfii:
.text._Z13pow_array_gpuPfii:
[----:B------:R-:W-:Y:S01]  /*0000*/  LDC R1, c[0x0][0x37c] ;  /* 0x0000df00ff017b82 */ /* 0x000fe20000000800 */
[----:B------:R-:W0:Y:S07]  /*0010*/  S2R R0, SR_TID.X ;  /* 0x0000000000007919 */ /* 0x000e2e0000002100 */
[----:B------:R-:W0:Y:S01]  /*0020*/  S2UR UR4, SR_CTAID.X ;  /* 0x00000000000479c3 */ /* 0x000e220000002500 */
[----:B------:R-:W1:Y:S07]  /*0030*/  LDCU UR5, c[0x0][0x38c] ;  /* 0x00007180ff0577ac */ /* 0x000e6e0008000800 */
[----:B------:R-:W0:Y:S02]  /*0040*/  LDC R5, c[0x0][0x360] ;  /* 0x0000d800ff057b82 */ /* 0x000e240000000800 */
[----:B0-----:R-:W-:-:S05]  /*0050*/  IMAD R5, R5, UR4, R0 ;  /* 0x0000000405057c24 */ /* 0x001fca000f8e0200 */
[----:B-1----:R-:W-:-:S13]  /*0060*/  ISETP.GE.AND P0, PT, R5, UR5, PT ;  /* 0x0000000505007c0c */ /* 0x002fda000bf06270 */
[----:B------:R-:W-:Y:S05]  /*0070*/  @P0 EXIT ;  /* 0x000000000000094d */ /* 0x000fea0003800000 */
[----:B------:R-:W0:Y:S01]  /*0080*/  LDCU UR5, c[0x0][0x388] ;  /* 0x00007100ff0577ac */ /* 0x000e220008000800 */
[----:B------:R-:W1:Y:S01]  /*0090*/  LDC.64 R2, c[0x0][0x380] ;  /* 0x0000e000ff027b82 */ /* 0x000e620000000a00 */
[----:B------:R-:W2:Y:S01]  /*00a0*/  LDCU.64 UR6, c[0x0][0x358] ;  /* 0x00006b00ff0677ac */ /* 0x000ea20008000a00 */
[----:B0-----:R-:W-:Y:S01]  /*00b0*/  UISETP.GE.AND UP0, UPT, UR5, 0x1, UPT ;  /* 0x000000010500788c */ /* 0x001fe2000bf06270 */
[----:B-1----:R-:W-:-:S04]  /*00c0*/  IMAD.WIDE R2, R5, 0x4, R2 ;  /* 0x0000000405027825 */ /* 0x002fc800078e0202 */
[----:B------:R-:W-:-:S04]  /*00d0*/  HFMA2 R5, -RZ, RZ, 1.875, 0 ;  /* 0x3f800000ff057431 */ /* 0x000fc800000001ff */
[----:B--2---:R-:W-:Y:S05]  /*00e0*/  BRA.U !UP0, `(.L_x_59) ;  /* 0x0000000108fc7547 */ /* 0x004fea000b800000 */
[----:B------:R0:W5:Y:S01]  /*00f0*/  LDG.E R0, desc[UR6][R2.64] ;  /* 0x0000000602007981 */ /* 0x000162000c1e1900 */
[----:B------:R-:W-:Y:S01]  /*0100*/  UISETP.GE.U32.AND UP0, UPT, UR5, 0x4, UPT ;  /* 0x000000040500788c */ /* 0x000fe2000bf06070 */
[----:B------:R-:W-:Y:S01]  /*0110*/  MOV R5, 0x3f800000 ;  /* 0x3f80000000057802 */ /* 0x000fe20000000f00 */
[----:B------:R-:W-:-:S07]  /*0120*/  ULOP3.LUT UR4, UR5, 0x3, URZ, 0xc0, !UPT ;  /* 0x0000000305047892 */ /* 0x000fce000f8ec0ff */
[----:B0-----:R-:W-:Y:S05]  /*0130*/  BRA.U !UP0, `(.L_x_60) ;  /* 0x0000000108cc7547 */ /* 0x001fea000b800000 */
[----:B------:R-:W-:Y:S01]  /*0140*/  ULOP3.LUT UR5, UR5, 0x7ffffffc, URZ, 0xc0, !UPT ;  /* 0x7ffffffc05057892 */ /* 0x000fe2000f8ec0ff */
[----:B------:R-:W-:-:S03]  /*0150*/  MOV R5, 0x3f800000 ;  /* 0x3f80000000057802 */ /* 0x000fc60000000f00 */
[----:B------:R-:W-:-:S04]  /*0160*/  UIADD3 UR5, UPT, UPT, -UR5, URZ, URZ ;  /* 0x000000ff05057290 */ /* 0x000fc8000fffe1ff */
[----:B------:R-:W-:-:S09]  /*0170*/  UISETP.GE.AND UP0, UPT, UR5, URZ, UPT ;  /* 0x000000ff0500728c */ /* 0x000fd2000bf06270 */
[----:B------:R-:W-:Y:S05]  /*0180*/  BRA.U UP0, `(.L_x_61) ;  /* 0x00000001009c7547 */ /* 0x000fea000b800000 */
[----:B------:R-:W-:Y:S02]  /*0190*/  UIADD3 UR8, UPT, UPT, -UR5, URZ, URZ ;  /* 0x000000ff05087290 */ /* 0x000fe4000fffe1ff */
[----:B------:R-:W-:Y:S02]  /*01a0*/  UPLOP3.LUT UP0, UPT, UPT, UPT, UPT, 0x80, 0x8 ;  /* 0x000000000008789c */ /* 0x000fe40003f0f070 */
[----:B------:R-:W-:-:S09]  /*01b0*/  UISETP.GT.AND UP1, UPT, UR8, 0xc, UPT ;  /* 0x0000000c0800788c */ /* 0x000fd2000bf24270 */
[----:B------:R-:W-:Y:S05]  /*01c0*/  BRA.U !UP1, `(.L_x_62) ;  /* 0x0000000109507547 */ /* 0x000fea000b800000 */
[----:B------:R-:W-:-:S11]  /*01d0*/  UPLOP3.LUT UP0, UPT, UPT, UPT, UPT, 0x40, 0x4 ;  /* 0x000000000004789c */ /* 0x000fd60003f0e870 */
.L_x_63:
[----:B-----5:R-:W-:Y:S01]  /*01e0*/  FMUL R5, R0, R5 ;  /* 0x0000000500057220 */ /* 0x020fe20000400000 */
[----:B------:R-:W-:-:S03]  /*01f0*/  UIADD3 UR5, UPT, UPT, UR5, 0x10, URZ ;  /* 0x0000001005057890 */ /* 0x000fc6000fffe0ff */
[----:B------:R-:W-:Y:S01]  /*0200*/  FMUL R5, R0, R5 ;  /* 0x0000000500057220 */ /* 0x000fe20000400000 */
[----:B------:R-:W-:-:S03]  /*0210*/  UISETP.GE.AND UP1, UPT, UR5, -0xc, UPT ;  /* 0xfffffff40500788c */ /* 0x000fc6000bf26270 */
        /* <DEDUP_REMOVED lines=14> */
[----:B------:R-:W-:Y:S06]  /*0300*/  BRA.U !UP1, `(.L_x_63) ;  /* 0xfffffffd09b47547 */ /* 0x000fec000b83ffff */
.L_x_62:
[----:B------:R-:W-:-:S04]  /*0310*/  UIADD3 UR8, UPT, UPT, -UR5, URZ, URZ ;  /* 0x000000ff05087290 */ /* 0x000fc8000fffe1ff */
[----:B------:R-:W-:-:S09]  /*0320*/  UISETP.GT.AND UP1, UPT, UR8, 0x4, UPT ;  /* 0x000000040800788c */ /* 0x000fd2000bf24270 */
[----:B------:R-:W-:Y:S05]  /*0330*/  BRA.U !UP1, `(.L_x_64) ;  /* 0x0000000109287547 */ /* 0x000fea000b800000 */
[----:B-----5:R-:W-:Y:S01]  /*0340*/  FMUL R5, R5, R0 ;  /* 0x0000000005057220 */ /* 0x020fe20000400000 */
[----:B------:R-:W-:Y:S02]  /*0350*/  UPLOP3.LUT UP0, UPT, UPT, UPT, UPT, 0x40, 0x4 ;  /* 0x000000000004789c */ /* 0x000fe40003f0e870 */
[----:B------:R-:W-:Y:S01]  /*0360*/  UIADD3 UR5, UPT, UPT, UR5, 0x8, URZ ;  /* 0x0000000805057890 */ /* 0x000fe2000fffe0ff */
[----:B------:R-:W-:-:S04]  /*0370*/  FMUL R5, R0, R5 ;  /* 0x0000000500057220 */ /* 0x000fc80000400000 */
[----:B------:R-:W-:-:S04]  /*0380*/  FMUL R5, R0, R5 ;  /* 0x0000000500057220 */ /* 0x000fc80000400000 */
[----:B------:R-:W-:-:S04]  /*0390*/  FMUL R5, R0, R5 ;  /* 0x0000000500057220 */ /* 0x000fc80000400000 */
[----:B------:R-:W-:-:S04]  /*03a0*/  FMUL R5, R0, R5 ;  /* 0x0000000500057220 */ /* 0x000fc80000400000 */
[----:B------:R-:W-:-:S04]  /*03b0*/  FMUL R5, R0, R5 ;  /* 0x0000000500057220 */ /* 0x000fc80000400000 */
[----:B------:R-:W-:-:S04]  /*03c0*/  FMUL R5, R0, R5 ;  /* 0x0000000500057220 */ /* 0x000fc80000400000 */
[----:B------:R-:W-:-:S07]  /*03d0*/  FMUL R5, R0, R5 ;  /* 0x0000000500057220 */ /* 0x000fce0000400000 */
.L_x_64:
[----:B------:R-:W-:-:S09]  /*03e0*/  UISETP.NE.OR UP0, UPT, UR5, URZ, UP0 ;  /* 0x000000ff0500728c */ /* 0x000fd20008705670 */
[----:B------:R-:W-:Y:S05]  /*03f0*/  BRA.U !UP0, `(.L_x_60) ;  /* 0x00000001081c7547 */ /* 0x000fea000b800000 */
.L_x_61:
[----:B------:R-:W-:Y:S01]  /*0400*/  UIADD3 UR5, UPT, UPT, UR5, 0x4, URZ ;  /* 0x0000000405057890 */ /* 0x000fe2000fffe0ff */
[----:B-----5:R-:W-:-:S03]  /*0410*/  FMUL R5, R0, R5 ;  /* 0x0000000500057220 */ /* 0x020fc60000400000 */
[----:B------:R-:W-:Y:S01]  /*0420*/  UISETP.NE.AND UP0, UPT, UR5, URZ, UPT ;  /* 0x000000ff0500728c */ /* 0x000fe2000bf05270 */
[----:B------:R-:W-:-:S04]  /*0430*/  FMUL R5, R0, R5 ;  /* 0x0000000500057220 */ /* 0x000fc80000400000 */
[----:B------:R-:W-:-:S04]  /*0440*/  FMUL R5, R0, R5 ;  /* 0x0000000500057220 */ /* 0x000fc80000400000 */
[----:B------:R-:W-:Y:S01]  /*0450*/  FMUL R5, R0, R5 ;  /* 0x0000000500057220 */ /* 0x000fe20000400000 */
[----:B------:R-:W-:Y:S06]  /*0460*/  BRA.U UP0, `(.L_x_61) ;  /* 0xfffffffd00e47547 */ /* 0x000fec000b83ffff */
.L_x_60:
[----:B------:R-:W-:-:S09]  /*0470*/  UISETP.NE.AND UP0, UPT, UR4, URZ, UPT ;  /* 0x000000ff0400728c */ /* 0x000fd2000bf05270 */
[----:B------:R-:W-:Y:S05]  /*0480*/  BRA.U !UP0, `(.L_x_59) ;  /* 0x0000000108147547 */ /* 0x000fea000b800000 */
[----:B------:R-:W-:-:S12]  /*0490*/  UIADD3 UR4, UPT, UPT, -UR4, URZ, URZ ;  /* 0x000000ff04047290 */ /* 0x000fd8000fffe1ff */
.L_x_65:
[----:B------:R-:W-:Y:S01]  /*04a0*/  UIADD3 UR4, UPT, UPT, UR4, 0x1, URZ ;  /* 0x0000000104047890 */ /* 0x000fe2000fffe0ff */
[----:B-----5:R-:W-:-:S03]  /*04b0*/  FMUL R5, R0, R5 ;  /* 0x0000000500057220 */ /* 0x020fc60000400000 */
[----:B------:R-:W-:-:S09]  /*04c0*/  UISETP.NE.AND UP0, UPT, UR4, URZ, UPT ;  /* 0x000000ff0400728c */ /* 0x000fd2000bf05270 */
[----:B------:R-:W-:Y:S05]  /*04d0*/  BRA.U UP0, `(.L_x_65) ;  /* 0xfffffffd00f07547 */ /* 0x000fea000b83ffff */
.L_x_59:
[----:B------:R-:W-:Y:S01]  /*04e0*/  STG.E desc[UR6][R2.64], R5 ;  /* 0x0000000502007986 */ /* 0x000fe2000c101906 */
[----:B------:R-:W-:Y:S05]  /*04f0*/  EXIT ;  /* 0x000000000000794d */ /* 0x000fea0003800000 */
.L_x_66:
        /* <DEDUP_REMOVED lines=16> */
.L_x_70:


//--------------------- .nv.shared.reserved.0     --------------------------
	.section	.nv.shared.reserved.0,"aw",@nobits
	.weak		__nv_reservedSMEM_offset_0_alias
	.size		__nv_reservedSMEM_offset_0_alias, 0, 64
	.other		__nv_reservedSMEM_offset_0_alias,@"STO_CUDA_RESERVED_SHARED STV_DEFAULT"
__nv_reservedSMEM_offset_0_alias:
	.zero		0
	.zero		64


//--------------------- .nv.global                --------------------------
	.section	.nv.global,"aw",@nobits
.nv.global:
	.type		_ZN34_INTERNAL_25bb393c_4_k_cu_54db69b56thrust24THRUST_300001_SM_1000_NS3seqE,@object
	.size		_ZN34_INTERNAL_25bb393c_4_k_cu_54db69b56thrust24THRUST_300001_SM_1000_NS3seqE,(_ZN34_INTERNAL_25bb393c_4_k_cu_54db69b54cuda3std3__48in_placeE - _ZN34_INTERNAL_25bb393c_4_k_cu_54db69b56thrust24THRUST_300001_SM_1000_NS3seqE)
_ZN34_INTERNAL_25bb393c_4_k_cu_54db69b56thrust24THRUST_300001_SM_1000_NS3seqE:
	.zero		1
	.type		_ZN34_INTERNAL_25bb393c_4_k_cu_54db69b54cuda3std3__48in_placeE,@object
	.size		_ZN34_INTERNAL_25bb393c_4_k_cu_54db69b54cuda3std3__48in_placeE,(_ZN34_INTERNAL_25bb393c_4_k_cu_54db69b54cuda3std6ranges3__45__cpo4sizeE - _ZN34_INTERNAL_25bb393c_4_k_cu_54db69b54cuda3std3__48in_placeE)
_ZN34_INTERNAL_25bb393c_4_k_cu_54db69b54cuda3std3__48in_placeE:
	.zero		1
	.type		_ZN34_INTERNAL_25bb393c_4_k_cu_54db69b54cuda3std6ranges3__45__cpo4sizeE,@object
	.size		_ZN34_INTERNAL_25bb393c_4_k_cu_54db69b54cuda3std6ranges3__45__cpo4sizeE,(_ZN34_INTERNAL_25bb393c_4_k_cu_54db69b56thrust24THRUST_300001_SM_1000_NS12placeholders2_3E - _ZN34_INTERNAL_25bb393c_4_k_cu_54db69b54cuda3std6ranges3__45__cpo4sizeE)
_ZN34_INTERNAL_25bb393c_4_k_cu_54db69b54cuda3std6ranges3__45__cpo4sizeE:
	.zero		1
	.type		_ZN34_INTERNAL_25bb393c_4_k_cu_54db69b56thrust24THRUST_300001_SM_1000_NS12placeholders2_3E,@object
	.size		_ZN34_INTERNAL_25bb393c_4_k_cu_54db69b56thrust24THRUST_300001_SM_1000_NS12placeholders2_3E,(_ZN34_INTERNAL_25bb393c_4_k_cu_54db69b54cuda3std3__45__cpo6cbeginE - _ZN34_INTERNAL_25bb393c_4_k_cu_54db69b56thrust24THRUST_300001_SM_1000_NS12placeholders2_3E)
_ZN34_INTERNAL_25bb393c_4_k_cu_54db69b56thrust24THRUST_300001_SM_1000_NS12placeholders2_3E:
	.zero		1
	.type		_ZN34_INTERNAL_25bb393c_4_k_cu_54db69b54cuda3std3__45__cpo6cbeginE,@object
	.size		_ZN34_INTERNAL_25bb393c_4_k_cu_54db69b54cuda3std3__45__cpo6cbeginE,(_ZN34_INTERNAL_25bb393c_4_k_cu_54db69b54cuda3std6ranges3__45__cpo6cbeginE - _ZN34_INTERNAL_25bb393c_4_k_cu_54db69b54cuda3std3__45__cpo6cbeginE)
_ZN34_INTERNAL_25bb393c_4_k_cu_54db69b54cuda3std3__45__cpo6cbeginE:
	.zero		1
	.type		_ZN34_INTERNAL_25bb393c_4_k_cu_54db69b54cuda3std6ranges3__45__cpo6cbeginE,@object
	.size		_ZN34_INTERNAL_25bb393c_4_k_cu_54db69b54cuda3std6ranges3__45__cpo6cbeginE,(_ZN34_INTERNAL_25bb393c_4_k_cu_54db69b56thrust24THRUST_300001_SM_1000_NS12placeholders2_7E - _ZN34_INTERNAL_25bb393c_4_k_cu_54db69b54cuda3std6ranges3__45__cpo6cbeginE)
_ZN34_INTERNAL_25bb393c_4_k_cu_54db69b54cuda3std6ranges3__45__cpo6cbeginE:
	.zero		1
	.type		_ZN34_INTERNAL_25bb393c_4_k_cu_54db69b56thrust24THRUST_300001_SM_1000_NS12placeholders2_7E,@object
	.size		_ZN34_INTERNAL_25bb393c_4_k_cu_54db69b56thrust24THRUST_300001_SM_1000_NS12placeholders2_7E,(_ZN34_INTERNAL_25bb393c_4_k_cu_54db69b54cuda3std3__45__cpo7crbeginE - _ZN34_INTERNAL_25bb393c_4_k_cu_54db69b56thrust24THRUST_300001_SM_1000_NS12placeholders2_7E)
_ZN34_INTERNAL_25bb393c_4_k_cu_54db69b56thrust24THRUST_300001_SM_1000_NS12placeholders2_7E:
	.zero		1
	.type		_ZN34_INTERNAL_25bb393c_4_k_cu_54db69b54cuda3std3__45__cpo7crbeginE,@object
	.size		_ZN34_INTERNAL_25bb393c_4_k_cu_54db69b54cuda3std3__45__cpo7crbeginE,(_ZN34_INTERNAL_25bb393c_4_k_cu_54db69b54cuda3std6ranges3__45__cpo4nextE - _ZN34_INTERNAL_25bb393c_4_k_cu_54db69b54cuda3std3__45__cpo7crbeginE)
_ZN34_INTERNAL_25bb393c_4_k_cu_54db69b54cuda3std3__45__cpo7crbeginE:
	.zero		1
	.type		_ZN34_INTERNAL_25bb393c_4_k_cu_54db69b54cuda3std6ranges3__45__cpo4nextE,@object
	.size		_ZN34_INTERNAL_25bb393c_4_k_cu_54db69b54cuda3std6ranges3__45__cpo4nextE,(_ZN34_INTERNAL_25bb393c_4_k_cu_54db69b54cuda3std6ranges3__45__cpo4swapE - _ZN34_INTERNAL_25bb393c_4_k_cu_54db69b54cuda3std6ranges3__45__cpo4nextE)
_ZN34_INTERNAL_25bb393c_4_k_cu_54db69b54cuda3std6ranges3__45__cpo4nextE:
	.zero		1
	.type		_ZN34_INTERNAL_25bb393c_4_k_cu_54db69b54cuda3std6ranges3__45__cpo4swapE,@object
	.size		_ZN34_INTERNAL_25bb393c_4_k_cu_54db69b54cuda3std6ranges3__45__cpo4swapE,(_ZN34_INTERNAL_25bb393c_4_k_cu_54db69b56thrust24THRUST_300001_SM_1000_NS8cuda_cub10par_nosyncE - _ZN34_INTERNAL_25bb393c_4_k_cu_54db69b54cuda3std6ranges3__45__cpo4swapE)
_ZN34_INTERNAL_25bb393c_4_k_cu_54db69b54cuda3std6ranges3__45__cpo4swapE:
	.zero		1
	.type		_ZN34_INTERNAL_25bb393c_4_k_cu_54db69b56thrust24THRUST_300001_SM_1000_NS8cuda_cub10par_nosyncE,@object
	.size		_ZN34_INTERNAL_25bb393c_4_k_cu_54db69b56thrust24THRUST_300001_SM_1000_NS8cuda_cub10par_nosyncE,(_ZN34_INTERNAL_25bb393c_4_k_cu_54db69b56thrust24THRUST_300001_SM_1000_NS12placeholders2_9E - _ZN34_INTERNAL_25bb393c_4_k_cu_54db69b56thrust24THRUST_300001_SM_1000_NS8cuda_cub10par_nosyncE)
_ZN34_INTERNAL_25bb393c_4_k_cu_54db69b56thrust24THRUST_300001_SM_1000_NS8cuda_cub10par_nosyncE:
	.zero		1
	.type		_ZN34_INTERNAL_25bb393c_4_k_cu_54db69b56thrust24THRUST_300001_SM_1000_NS12placeholders2_9E,@object
	.size		_ZN34_INTERNAL_25bb393c_4_k_cu_54db69b56thrust24THRUST_300001_SM_1000_NS12placeholders2_9E,(_ZN34_INTERNAL_25bb393c_4_k_cu_54db69b54cuda3std3__436_GLOBAL__N__25bb393c_4_k_cu_54db69b56ignoreE - _ZN34_INTERNAL_25bb393c_4_k_cu_54db69b56thrust24THRUST_300001_SM_1000_NS12placeholders2_9E)
_ZN34_INTERNAL_25bb393c_4_k_cu_54db69b56thrust24THRUST_300001_SM_1000_NS12placeholders2_9E:
	.zero		1
	.type		_ZN34_INTERNAL_25bb393c_4_k_cu_54db69b54cuda3std3__436_GLOBAL__N__25bb393c_4_k_cu_54db69b56ignoreE,@object
	.size		_ZN34_INTERNAL_25bb393c_4_k_cu_54db69b54cuda3std3__436_GLOBAL__N__25bb393c_4_k_cu_54db69b56ignoreE,(_ZN34_INTERNAL_25bb393c_4_k_cu_54db69b54cuda3std6ranges3__45__cpo4dataE - _ZN34_INTERNAL_25bb393c_4_k_cu_54db69b54cuda3std3__436_GLOBAL__N__25bb393c_4_k_cu_54db69b56ignoreE)
_ZN34_INTERNAL_25bb393c_4_k_cu_54db69b54cuda3std3__436_GLOBAL__N__25bb393c_4_k_cu_54db69b56ignoreE:
	.zero		1
	.type		_ZN34_INTERNAL_25bb393c_4_k_cu_54db69b54cuda3std6ranges3__45__cpo4dataE,@object
	.size		_ZN34_INTERNAL_25bb393c_4_k_cu_54db69b54cuda3std6ranges3__45__cpo4dataE,(_ZN34_INTERNAL_25bb393c_4_k_cu_54db69b56thrust24THRUST_300001_SM_1000_NS12placeholders2_1E - _ZN34_INTERNAL_25bb393c_4_k_cu_54db69b54cuda3std6ranges3__45__cpo4dataE)
_ZN34_INTERNAL_25bb393c_4_k_cu_54db69b54cuda3std6ranges3__45__cpo4dataE:
	.zero		1
	.type		_ZN34_INTERNAL_25bb393c_4_k_cu_54db69b56thrust24THRUST_300001_SM_1000_NS12placeholders2_1E,@object
	.size		_ZN34_INTERNAL_25bb393c_4_k_cu_54db69b56thrust24THRUST_300001_SM_1000_NS12placeholders2_1E,(_ZN34_INTERNAL_25bb393c_4_k_cu_54db69b54cuda3std3__45__cpo5beginE - _ZN34_INTERNAL_25bb393c_4_k_cu_54db69b56thrust24THRUST_300001_SM_1000_NS12placeholders2_1E)
_ZN34_INTERNAL_25bb393c_4_k_cu_54db69b56thrust24THRUST_300001_SM_1000_NS12placeholders2_1E:
	.zero		1
	.type		_ZN34_INTERNAL_25bb393c_4_k_cu_54db69b54cuda3std3__45__cpo5beginE,@object
	.size		_ZN34_INTERNAL_25bb393c_4_k_cu_54db69b54cuda3std3__45__cpo5beginE,(_ZN34_INTERNAL_25bb393c_4_k_cu_54db69b54cuda3std6ranges3__45__cpo5beginE - _ZN34_INTERNAL_25bb393c_4_k_cu_54db69b54cuda3std3__45__cpo5beginE)
_ZN34_INTERNAL_25bb393c_4_k_cu_54db69b54cuda3std3__45__cpo5beginE:
	.zero		1
	.type		_ZN34_INTERNAL_25bb393c_4_k_cu_54db69b54cuda3std6ranges3__45__cpo5beginE,@object
	.size		_ZN34_INTERNAL_25bb393c_4_k_cu_54db69b54cuda3std6ranges3__45__cpo5beginE,(_ZN34_INTERNAL_25bb393c_4_k_cu_54db69b56thrust24THRUST_300001_SM_1000_NS12placeholders2_5E - _ZN34_INTERNAL_25bb393c_4_k_cu_54db69b54cuda3std6ranges3__45__cpo5beginE)
_ZN34_INTERNAL_25bb393c_4_k_cu_54db69b54cuda3std6ranges3__45__cpo5beginE:
	.zero		1
	.type		_ZN34_INTERNAL_25bb393c_4_k_cu_54db69b56thrust24THRUST_300001_SM_1000_NS12placeholders2_5E,@object
	.size		_ZN34_INTERNAL_25bb393c_4_k_cu_54db69b56thrust24THRUST_300001_SM_1000_NS12placeholders2_5E,(_ZN34_INTERNAL_25bb393c_4_k_cu_54db69b54cuda3std3__45__cpo6rbeginE - _ZN34_INTERNAL_25bb393c_4_k_cu_54db69b56thrust24THRUST_300001_SM_1000_NS12placeholders2_5E)
_ZN34_INTERNAL_25bb393c_4_k_cu_54db69b56thrust24THRUST_300001_SM_1000_NS12placeholders2_5E:
	.zero		1
	.type		_ZN34_INTERNAL_25bb393c_4_k_cu_54db69b54cuda3std3__45__cpo6rbeginE,@object
	.size		_ZN34_INTERNAL_25bb393c_4_k_cu_54db69b54cuda3std3__45__cpo6rbeginE,(_ZN34_INTERNAL_25bb393c_4_k_cu_54db69b54cuda3std6ranges3__45__cpo7advanceE - _ZN34_INTERNAL_25bb393c_4_k_cu_54db69b54cuda3std3__45__cpo6rbeginE)
_ZN34_INTERNAL_25bb393c_4_k_cu_54db69b54cuda3std3__45__cpo6rbeginE:
	.zero		1
	.type		_ZN34_INTERNAL_25bb393c_4_k_cu_54db69b54cuda3std6ranges3__45__cpo7advanceE,@object
	.size		_ZN34_INTERNAL_25bb393c_4_k_cu_54db69b54cuda3std6ranges3__45__cpo7advanceE,(_ZN34_INTERNAL_25bb393c_4_k_cu_54db69b54cuda3std3__47nulloptE - _ZN34_INTERNAL_25bb393c_4_k_cu_54db69b54cuda3std6ranges3__45__cpo7advanceE)
_ZN34_INTERNAL_25bb393c_4_k_cu_54db69b54cuda3std6ranges3__45__cpo7advanceE:
	.zero		1
	.type		_ZN34_INTERNAL_25bb393c_4_k_cu_54db69b54cuda3std3__47nulloptE,@object
	.size		_ZN34_INTERNAL_25bb393c_4_k_cu_54db69b54cuda3std3__47nulloptE,(_ZN34_INTERNAL_25bb393c_4_k_cu_54db69b54cuda3std6ranges3__45__cpo8distanceE - _ZN34_INTERNAL_25bb393c_4_k_cu_54db69b54cuda3std3__47nulloptE)
_ZN34_INTERNAL_25bb393c_4_k_cu_54db69b54cuda3std3__47nulloptE:
	.zero		1
	.type		_ZN34_INTERNAL_25bb393c_4_k_cu_54db69b54cuda3std6ranges3__45__cpo8distanceE,@object
	.size		_ZN34_INTERNAL_25bb393c_4_k_cu_54db69b54cuda3std6ranges3__45__cpo8distanceE,(_ZN34_INTERNAL_25bb393c_4_k_cu_54db69b56thrust24THRUST_300001_SM_1000_NS12placeholders3_10E - _ZN34_INTERNAL_25bb393c_4_k_cu_54db69b54cuda3std6ranges3__45__cpo8distanceE)
_ZN34_INTERNAL_25bb393c_4_k_cu_54db69b54cuda3std6ranges3__45__cpo8distanceE:
	.zero		1
	.type		_ZN34_INTERNAL_25bb393c_4_k_cu_54db69b56thrust24THRUST_300001_SM_1000_NS12placeholders3_10E,@object
	.size		_ZN34_INTERNAL_25bb393c_4_k_cu_54db69b56thrust24THRUST_300001_SM_1000_NS12placeholders3_10E,(_ZN34_INTERNAL_25bb393c_4_k_cu_54db69b54cuda3std3__419piecewise_constructE - _ZN34_INTERNAL_25bb393c_4_k_cu_54db69b56thrust24THRUST_300001_SM_1000_NS12placeholders3_10E)
_ZN34_INTERNAL_25bb393c_4_k_cu_54db69b56thrust24THRUST_300001_SM_1000_NS12placeholders3_10E:
	.zero		1
	.type		_ZN34_INTERNAL_25bb393c_4_k_cu_54db69b54cuda3std3__419piecewise_constructE,@object
	.size		_ZN34_INTERNAL_25bb393c_4_k_cu_54db69b54cuda3std3__419piecewise_constructE,(_ZN34_INTERNAL_25bb393c_4_k_cu_54db69b54cuda3std6ranges3__45__cpo5cdataE - _ZN34_INTERNAL_25bb393c_4_k_cu_54db69b54cuda3std3__419piecewise_constructE)
_ZN34_INTERNAL_25bb393c_4_k_cu_54db69b54cuda3std3__419piecewise_constructE:
	.zero		1
	.type		_ZN34_INTERNAL_25bb393c_4_k_cu_54db69b54cuda3std6ranges3__45__cpo5cdataE,@object
	.size		_ZN34_INTERNAL_25bb393c_4_k_cu_54db69b54cuda3std6ranges3__45__cpo5cdataE,(_ZN34_INTERNAL_25bb393c_4_k_cu_54db69b56thrust24THRUST_300001_SM_1000_NS12placeholders2_2E - _ZN34_INTERNAL_25bb393c_4_k_cu_54db69b54cuda3std6ranges3__45__cpo5cdataE)
_ZN34_INTERNAL_25bb393c_4_k_cu_54db69b54cuda3std6ranges3__45__cpo5cdataE:
	.zero		1
	.type		_ZN34_INTERNAL_25bb393c_4_k_cu_54db69b56thrust24THRUST_300001_SM_1000_NS12placeholders2_2E,@object
	.size		_ZN34_INTERNAL_25bb393c_4_k_cu_54db69b56thrust24THRUST_300001_SM_1000_NS12placeholders2_2E,(_ZN34_INTERNAL_25bb393c_4_k_cu_54db69b54cuda3std3__45__cpo3endE - _ZN34_INTERNAL_25bb393c_4_k_cu_54db69b56thrust24THRUST_300001_SM_1000_NS12placeholders2_2E)
_ZN34_INTERNAL_25bb393c_4_k_cu_54db69b56thrust24THRUST_300001_SM_1000_NS12placeholders2_2E:
	.zero		1
	.type		_ZN34_INTERNAL_25bb393c_4_k_cu_54db69b54cuda3std3__45__cpo3endE,@object
	.size		_ZN34_INTERNAL_25bb393c_4_k_cu_54db69b54cuda3std3__45__cpo3endE,(_ZN34_INTERNAL_25bb393c_4_k_cu_54db69b54cuda3std6ranges3__45__cpo3endE - _ZN34_INTERNAL_25bb393c_4_k_cu_54db69b54cuda3std3__45__cpo3endE)
_ZN34_INTERNAL_25bb393c_4_k_cu_54db69b54cuda3std3__45__cpo3endE:
	.zero		1
	.type		_ZN34_INTERNAL_25bb393c_4_k_cu_54db69b54cuda3std6ranges3__45__cpo3endE,@object
	.size		_ZN34_INTERNAL_25bb393c_4_k_cu_54db69b54cuda3std6ranges3__45__cpo3endE,(_ZN34_INTERNAL_25bb393c_4_k_cu_54db69b56thrust24THRUST_300001_SM_1000_NS12placeholders2_6E - _ZN34_INTERNAL_25bb393c_4_k_cu_54db69b54cuda3std6ranges3__45__cpo3endE)
_ZN34_INTERNAL_25bb393c_4_k_cu_54db69b54cuda3std6ranges3__45__cpo3endE:
	.zero		1
	.type		_ZN34_INTERNAL_25bb393c_4_k_cu_54db69b56thrust24THRUST_300001_SM_1000_NS12placeholders2_6E,@object
	.size		_ZN34_INTERNAL_25bb393c_4_k_cu_54db69b56thrust24THRUST_300001_SM_1000_NS12placeholders2_6E,(_ZN34_INTERNAL_25bb393c_4_k_cu_54db69b54cuda3std3__45__cpo4rendE - _ZN34_INTERNAL_25bb393c_4_k_cu_54db69b56thrust24THRUST_300001_SM_1000_NS12placeholders2_6E)
_ZN34_INTERNAL_25bb393c_4_k_cu_54db69b56thrust24THRUST_300001_SM_1000_NS12placeholders2_6E:
	.zero		1
	.type		_ZN34_INTERNAL_25bb393c_4_k_cu_54db69b54cuda3std3__45__cpo4rendE,@object
	.size		_ZN34_INTERNAL_25bb393c_4_k_cu_54db69b54cuda3std3__45__cpo4rendE,(_ZN34_INTERNAL_25bb393c_4_k_cu_54db69b54cuda3std6ranges3__45__cpo9iter_swapE - _ZN34_INTERNAL_25bb393c_4_k_cu_54db69b54cuda3std3__45__cpo4rendE)
_ZN34_INTERNAL_25bb393c_4_k_cu_54db69b54cuda3std3__45__cpo4rendE:
	.zero		1
	.type		_ZN34_INTERNAL_25bb393c_4_k_cu_54db69b54cuda3std6ranges3__45__cpo9iter_swapE,@object
	.size		_ZN34_INTERNAL_25bb393c_4_k_cu_54db69b54cuda3std6ranges3__45__cpo9iter_swapE,(_ZN34_INTERNAL_25bb393c_4_k_cu_54db69b54cuda3std3__48unexpectE - _ZN34_INTERNAL_25bb393c_4_k_cu_54db69b54cuda3std6ranges3__45__cpo9iter_swapE)
_ZN34_INTERNAL_25bb393c_4_k_cu_54db69b54cuda3std6ranges3__45__cpo9iter_swapE:
	.zero		1
	.type		_ZN34_INTERNAL_25bb393c_4_k_cu_54db69b54cuda3std3__48unexpectE,@object
	.size		_ZN34_INTERNAL_25bb393c_4_k_cu_54db69b54cuda3std3__48unexpectE,(_ZN34_INTERNAL_25bb393c_4_k_cu_54db69b56thrust24THRUST_300001_SM_1000_NS8cuda_cub3parE - _ZN34_INTERNAL_25bb393c_4_k_cu_54db69b54cuda3std3__48unexpectE)
_ZN34_INTERNAL_25bb393c_4_k_cu_54db69b54cuda3std3__48unexpectE:
	.zero		1
	.type		_ZN34_INTERNAL_25bb393c_4_k_cu_54db69b56thrust24THRUST_300001_SM_1000_NS8cuda_cub3parE,@object
	.size		_ZN34_INTERNAL_25bb393c_4_k_cu_54db69b56thrust24THRUST_300001_SM_1000_NS8cuda_cub3parE,(_ZN34_INTERNAL_25bb393c_4_k_cu_54db69b56thrust24THRUST_300001_SM_1000_NS12placeholders2_4E - _ZN34_INTERNAL_25bb393c_4_k_cu_54db69b56thrust24THRUST_300001_SM_1000_NS8cuda_cub3parE)
_ZN34_INTERNAL_25bb393c_4_k_cu_54db69b56thrust24THRUST_300001_SM_1000_NS8cuda_cub3parE:
	.zero		1
	.type		_ZN34_INTERNAL_25bb393c_4_k_cu_54db69b56thrust24THRUST_300001_SM_1000_NS12placeholders2_4E,@object
	.size		_ZN34_INTERNAL_25bb393c_4_k_cu_54db69b56thrust24THRUST_300001_SM_1000_NS12placeholders2_4E,(_ZN34_INTERNAL_25bb393c_4_k_cu_54db69b54cuda3std3__45__cpo4cendE - _ZN34_INTERNAL_25bb393c_4_k_cu_54db69b56thrust24THRUST_300001_SM_1000_NS12placeholders2_4E)
_ZN34_INTERNAL_25bb393c_4_k_cu_54db69b56thrust24THRUST_300001_SM_1000_NS12placeholders2_4E:
	.zero		1
	.type		_ZN34_INTERNAL_25bb393c_4_k_cu_54db69b54cuda3std3__45__cpo4cendE,@object
	.size		_ZN34_INTERNAL_25bb393c_4_k_cu_54db69b54cuda3std3__45__cpo4cendE,(_ZN34_INTERNAL_25bb393c_4_k_cu_54db69b54cuda3std6ranges3__45__cpo4cendE - _ZN34_INTERNAL_25bb393c_4_k_cu_54db69b54cuda3std3__45__cpo4cendE)
_ZN34_INTERNAL_25bb393c_4_k_cu_54db69b54cuda3std3__45__cpo4cendE:
	.zero		1
	.type		_ZN34_INTERNAL_25bb393c_4_k_cu_54db69b54cuda3std6ranges3__45__cpo4cendE,@object
	.size		_ZN34_INTERNAL_25bb393c_4_k_cu_54db69b54cuda3std6ranges3__45__cpo4cendE,(_ZN34_INTERNAL_25bb393c_4_k_cu_54db69b54cuda3std3__420unreachable_sentinelE - _ZN34_INTERNAL_25bb393c_4_k_cu_54db69b54cuda3std6ranges3__45__cpo4cendE)
_ZN34_INTERNAL_25bb393c_4_k_cu_54db69b54cuda3std6ranges3__45__cpo4cendE:
	.zero		1
	.type		_ZN34_INTERNAL_25bb393c_4_k_cu_54db69b54cuda3std3__420unreachable_sentinelE,@object
	.size		_ZN34_INTERNAL_25bb393c_4_k_cu_54db69b54cuda3std3__420unreachable_sentinelE,(_ZN34_INTERNAL_25bb393c_4_k_cu_54db69b54cuda3std6ranges3__45__cpo5ssizeE - _ZN34_INTERNAL_25bb393c_4_k_cu_54db69b54cuda3std3__420unreachable_sentinelE)
_ZN34_INTERNAL_25bb393c_4_k_cu_54db69b54cuda3std3__420unreachable_sentinelE:
	.zero		1
	.type		_ZN34_INTERNAL_25bb393c_4_k_cu_54db69b54cuda3std6ranges3__45__cpo5ssizeE,@object
	.size		_ZN34_INTERNAL_25bb393c_4_k_cu_54db69b54cuda3std6ranges3__45__cpo5ssizeE,(_ZN34_INTERNAL_25bb393c_4_k_cu_54db69b56thrust24THRUST_300001_SM_1000_NS12placeholders2_8E - _ZN34_INTERNAL_25bb393c_4_k_cu_54db69b54cuda3std6ranges3__45__cpo5ssizeE)
_ZN34_INTERNAL_25bb393c_4_k_cu_54db69b54cuda3std6ranges3__45__cpo5ssizeE:
	.zero		1
	.type		_ZN34_INTERNAL_25bb393c_4_k_cu_54db69b56thrust24THRUST_300001_SM_1000_NS12placeholders2_8E,@object
	.size		_ZN34_INTERNAL_25bb393c_4_k_cu_54db69b56thrust24THRUST_300001_SM_1000_NS12placeholders2_8E,(_ZN34_INTERNAL_25bb393c_4_k_cu_54db69b54cuda3std3__45__cpo5crendE - _ZN34_INTERNAL_25bb393c_4_k_cu_54db69b56thrust24THRUST_300001_SM_1000_NS12placeholders2_8E)
_ZN34_INTERNAL_25bb393c_4_k_cu_54db69b56thrust24THRUST_300001_SM_1000_NS12placeholders2_8E:
	.zero		1
	.type		_ZN34_INTERNAL_25bb393c_4_k_cu_54db69b54cuda3std3__45__cpo5crendE,@object
	.size		_ZN34_INTERNAL_25bb393c_4_k_cu_54db69b54cuda3std3__45__cpo5crendE,(_ZN34_INTERNAL_25bb393c_4_k_cu_54db69b54cuda3std6ranges3__45__cpo4prevE - _ZN34_INTERNAL_25bb393c_4_k_cu_54db69b54cuda3std3__45__cpo5crendE)
_ZN34_INTERNAL_25bb393c_4_k_cu_54db69b54cuda3std3__45__cpo5crendE:
	.zero		1
	.type		_ZN34_INTERNAL_25bb393c_4_k_cu_54db69b54cuda3std6ranges3__45__cpo4prevE,@object
	.size		_ZN34_INTERNAL_25bb393c_4_k_cu_54db69b54cuda3std6ranges3__45__cpo4prevE,(_ZN34_INTERNAL_25bb393c_4_k_cu_54db69b54cuda3std6ranges3__45__cpo9iter_moveE - _ZN34_INTERNAL_25bb393c_4_k_cu_54db69b54cuda3std6ranges3__45__cpo4prevE)
_ZN34_INTERNAL_25bb393c_4_k_cu_54db69b54cuda3std6ranges3__45__cpo4prevE:
	.zero		1
	.type		_ZN34_INTERNAL_25bb393c_4_k_cu_54db69b54cuda3std6ranges3__45__cpo9iter_moveE,@object
	.size		_ZN34_INTERNAL_25bb393c_4_k_cu_54db69b54cuda3std6ranges3__45__cpo9iter_moveE,(_ZN34_INTERNAL_25bb393c_4_k_cu_54db69b56thrust24THRUST_300001_SM_1000_NS6system6detail10sequential3seqE - _ZN34_INTERNAL_25bb393c_4_k_cu_54db69b54cuda3std6ranges3__45__cpo9iter_moveE)
_ZN34_INTERNAL_25bb393c_4_k_cu_54db69b54cuda3std6ranges3__45__cpo9iter_moveE:
	.zero		1
	.type		_ZN34_INTERNAL_25bb393c_4_k_cu_54db69b56thrust24THRUST_300001_SM_1000_NS6system6detail10sequential3seqE,@object
	.size		_ZN34_INTERNAL_25bb393c_4_k_cu_54db69b56thrust24THRUST_300001_SM_1000_NS6system6detail10sequential3seqE,(.L_31 - _ZN34_INTERNAL_25bb393c_4_k_cu_54db69b56thrust24THRUST_300001_SM_1000_NS6system6detail10sequential3seqE)
_ZN34_INTERNAL_25bb393c_4_k_cu_54db69b56thrust24THRUST_300001_SM_1000_NS6system6detail10sequential3seqE:
	.zero		1
.L_31:


//--------------------- .nv.constant0._ZN3cub18CUB_300001_SM_10006detail9transform16transform_kernelINS2_10policy_hubILb1EN4cuda3std3__45tupleIJN6thrust24THRUST_300001_SM_1000_NS6detail15normal_iteratorINSA_10device_ptrIfEEEEEEEE10policy1000El14power_operatorSF_JPfEEEvT0_iT1_T2_DpNS2_10kernel_argIT3_EE --------------------------
	.section	.nv.constant0._ZN3cub18CUB_300001_SM_10006detail9transform16transform_kernelINS2_10policy_hubILb1EN4cuda3std3__45tupleIJN6thrust24THRUST_300001_SM_1000_NS6detail15normal_iteratorINSA_10device_ptrIfEEEEEEEE10policy1000El14power_operatorSF_JPfEEEvT0_iT1_T2_DpNS2_10kernel_argIT3_EE,"a",@progbits
	.sectionflags	@""
	.align	4
.nv.constant0._ZN3cub18CUB_300001_SM_10006detail9transform16transform_kernelINS2_10policy_hubILb1EN4cuda3std3__45tupleIJN6thrust24THRUST_300001_SM_1000_NS6detail15normal_iteratorINSA_10device_ptrIfEEEEEEEE10policy1000El14power_operatorSF_JPfEEEvT0_iT1_T2_DpNS2_10kernel_argIT3_EE:
	.zero		936


//--------------------- .nv.constant0._ZN3cub18CUB_300001_SM_10006detail9transform16transform_kernelINS2_10policy_hubILb1EN4cuda3std3__45tupleIJN6thrust24THRUST_300001_SM_1000_NS6detail15normal_iteratorINSA_10device_ptrIfEEEEEEEE10policy1000Ei14power_operatorSF_JPfEEEvT0_iT1_T2_DpNS2_10kernel_argIT3_EE --------------------------
	.section	.nv.constant0._ZN3cub18CUB_300001_SM_10006detail9transform16transform_kernelINS2_10policy_hubILb1EN4cuda3std3__45tupleIJN6thrust24THRUST_300001_SM_1000_NS6detail15normal_iteratorINSA_10device_ptrIfEEEEEEEE10policy1000Ei14power_operatorSF_JPfEEEvT0_iT1_T2_DpNS2_10kernel_argIT3_EE,"a",@progbits
	.sectionflags	@""
	.align	4
.nv.constant0._ZN3cub18CUB_300001_SM_10006detail9transform16transform_kernelINS2_10policy_hubILb1EN4cuda3std3__45tupleIJN6thrust24THRUST_300001_SM_1000_NS6detail15normal_iteratorINSA_10device_ptrIfEEEEEEEE10policy1000Ei14power_operatorSF_JPfEEEvT0_iT1_T2_DpNS2_10kernel_argIT3_EE:
	.zero		936


//--------------------- .nv.constant0._ZN3cub18CUB_300001_SM_10006detail11EmptyKernelIvEEvv --------------------------
	.section	.nv.constant0._ZN3cub18CUB_300001_SM_10006detail11EmptyKernelIvEEvv,"a",@progbits
	.sectionflags	@""
	.align	4
.nv.constant0._ZN3cub18CUB_300001_SM_10006detail11EmptyKernelIvEEvv:
	.zero		896


//--------------------- .nv.constant0._Z13pow_array_gpuPfii --------------------------
	.section	.nv.constant0._Z13pow_array_gpuPfii,"a",@progbits
	.sectionflags	@""
	.align	4
.nv.constant0._Z13pow_array_gpuPfii:
	.zero		912


//--------------------- SYMBOLS --------------------------

	.type		.nv.reservedSmem.offset0,@object
	.size		.nv.reservedSmem.offset0,0x4
